	.target	sm_90a

	.elftype	@"ET_EXEC"


//--------------------- .note.nv.tkinfo           --------------------------
	.section	.note.nv.tkinfo,"",@"SHT_NOTE"
	.sectionflags	@"SHF_NOTE_NV_TKINFO"
	.tkinfo
        /*0018*/ 	.word	0x00000002
        /*0030*/ 	.string	""
        /*0030*/ 	.string	"ptxas"
        /*0030*/ 	.string	"Cuda compilation tools, release 13.0, V13.0.88"
        /*0030*/ 	.string	"Build cuda_13.0.r13.0/compiler.36424714_0"
        /*0030*/ 	.string	"-arch sm_90a -m 64 "



//--------------------- .note.nv.cuinfo           --------------------------
	.section	.note.nv.cuinfo,"",@"SHT_NOTE"
	.sectionflags	@"SHF_NOTE_NV_CUINFO"
        /*0018*/ 	.short	0x0002
        /*001a*/ 	.short	0x005a
        /*001c*/ 	.short	0x0082
	.zero		2


//--------------------- .nv.info                  --------------------------
	.section	.nv.info,"",@"SHT_CUDA_INFO"
	.align	4


	//----- nvinfo : EIATTR_REGCOUNT
	.align		4
        /*0000*/ 	.byte	0x04, 0x2f
        /*0002*/ 	.short	(.L_15 - .L_14)
	.align		4
.L_14:
        /*0004*/ 	.word	index@(_ZN7cutlass13device_kernelINS_4gemm6kernel13GemmUniversalIN4cute5tupleIJiiiiEEENS1_10collective13CollectiveMmaINS1_34MainloopSm90TmaGmmaWarpSpecializedILi25ENS5_IJNS4_1CILi1EEESB_SB_EEENS1_32KernelTmaWarpSpecializedPingpongEEENS5_IJNSA_ILi64EEENSA_ILi80EEESF_EEEaNS5_IJlSB_lEEEaSI_NS4_8TiledMMAINS4_8MMA_AtomIJNS4_4SM904GMMA26MMA_64x16x32_S32S8S8_SS_TNEEEENS4_6LayoutISC_NS5_IJNSA_ILi0EEESQ_SQ_EEEEENS5_IJNS4_10UnderscoreEST_ST_EEEEENS4_13SM90_TMA_LOADENS4_14ComposedLayoutINS4_7SwizzleILi2ELi4ELi3EEENS4_18smem_ptr_flag_bitsILi8EEENSP_INS5_IJNSA_ILi8EEESF_EEENS5_IJSF_SB_EEEEEEEvNS4_8identityESW_S16_vS17_EENS_8epilogue10collective6detail29Sm90TmaWarpSpecializedAdapterINS1A_15DefaultEpilogueIaSI_SI_NS19_6thread17LinearCombinationIaLi1EiiLNS1E_9ScaleType4KindE0ELNS_15FloatRoundStyleE2EaEENS1_15EpilogueDefaultEEEEEvvEEEEvNT_6ParamsE)
        /*0008*/ 	.word	0x000000a8


	//----- nvinfo : EIATTR_FRAME_SIZE
	.align		4
.L_15:
        /*000c*/ 	.byte	0x04, 0x11
        /*000e*/ 	.short	(.L_17 - .L_16)
	.align		4
.L_16:
        /*0010*/ 	.word	index@(_ZN7cutlass13device_kernelINS_4gemm6kernel13GemmUniversalIN4cute5tupleIJiiiiEEENS1_10collective13CollectiveMmaINS1_34MainloopSm90TmaGmmaWarpSpecializedILi25ENS5_IJNS4_1CILi1EEESB_SB_EEENS1_32KernelTmaWarpSpecializedPingpongEEENS5_IJNSA_ILi64EEENSA_ILi80EEESF_EEEaNS5_IJlSB_lEEEaSI_NS4_8TiledMMAINS4_8MMA_AtomIJNS4_4SM904GMMA26MMA_64x16x32_S32S8S8_SS_TNEEEENS4_6LayoutISC_NS5_IJNSA_ILi0EEESQ_SQ_EEEEENS5_IJNS4_10UnderscoreEST_ST_EEEEENS4_13SM90_TMA_LOADENS4_14ComposedLayoutINS4_7SwizzleILi2ELi4ELi3EEENS4_18smem_ptr_flag_bitsILi8EEENSP_INS5_IJNSA_ILi8EEESF_EEENS5_IJSF_SB_EEEEEEEvNS4_8identityESW_S16_vS17_EENS_8epilogue10collective6detail29Sm90TmaWarpSpecializedAdapterINS1A_15DefaultEpilogueIaSI_SI_NS19_6thread17LinearCombinationIaLi1EiiLNS1E_9ScaleType4KindE0ELNS_15FloatRoundStyleE2EaEENS1_15EpilogueDefaultEEEEEvvEEEEvNT_6ParamsE)
        /*0014*/ 	.word	0x00000008


	//----- nvinfo : EIATTR_MIN_STACK_SIZE
	.align		4
.L_17:
        /*0018*/ 	.byte	0x04, 0x12
        /*001a*/ 	.short	(.L_19 - .L_18)
	.align		4
.L_18:
        /*001c*/ 	.word	index@(_ZN7cutlass13device_kernelINS_4gemm6kernel13GemmUniversalIN4cute5tupleIJiiiiEEENS1_10collective13CollectiveMmaINS1_34MainloopSm90TmaGmmaWarpSpecializedILi25ENS5_IJNS4_1CILi1EEESB_SB_EEENS1_32KernelTmaWarpSpecializedPingpongEEENS5_IJNSA_ILi64EEENSA_ILi80EEESF_EEEaNS5_IJlSB_lEEEaSI_NS4_8TiledMMAINS4_8MMA_AtomIJNS4_4SM904GMMA26MMA_64x16x32_S32S8S8_SS_TNEEEENS4_6LayoutISC_NS5_IJNSA_ILi0EEESQ_SQ_EEEEENS5_IJNS4_10UnderscoreEST_ST_EEEEENS4_13SM90_TMA_LOADENS4_14ComposedLayoutINS4_7SwizzleILi2ELi4ELi3EEENS4_18smem_ptr_flag_bitsILi8EEENSP_INS5_IJNSA_ILi8EEESF_EEENS5_IJSF_SB_EEEEEEEvNS4_8identityESW_S16_vS17_EENS_8epilogue10collective6detail29Sm90TmaWarpSpecializedAdapterINS1A_15DefaultEpilogueIaSI_SI_NS19_6thread17LinearCombinationIaLi1EiiLNS1E_9ScaleType4KindE0ELNS_15FloatRoundStyleE2EaEENS1_15EpilogueDefaultEEEEEvvEEEEvNT_6ParamsE)
        /*0020*/ 	.word	0x00000008
.L_19:


//--------------------- .nv.compat                --------------------------
	.section	.nv.compat,"",@"SHT_CUDA_COMPAT_INFO"
	.align	4
        /*0000*/ 	.byte	0x02, 0x09, 0x01, 0x00, 0x02, 0x02, 0x04, 0x00, 0x02, 0x05, 0x05, 0x00, 0x03, 0x07, 0x01, 0x01
        /*0010*/ 	.byte	0x02, 0x03, 0x01, 0x00, 0x02, 0x06, 0x01, 0x00, 0x04, 0x0b, 0x08, 0x00, 0x00, 0x00, 0x00, 0x00
        /*0020*/ 	.byte	0x00, 0x00, 0x00, 0x00


//--------------------- .nv.info._ZN7cutlass13device_kernelINS_4gemm6kernel13GemmUniversalIN4cute5tupleIJiiiiEEENS1_10collective13CollectiveMmaINS1_34MainloopSm90TmaGmmaWarpSpecializedILi25ENS5_IJNS4_1CILi1EEESB_SB_EEENS1_32KernelTmaWarpSpecializedPingpongEEENS5_IJNSA_ILi64EEENSA_ILi80EEESF_EEEaNS5_IJlSB_lEEEaSI_NS4_8TiledMMAINS4_8MMA_AtomIJNS4_4SM904GMMA26MMA_64x16x32_S32S8S8_SS_TNEEEENS4_6LayoutISC_NS5_IJNSA_ILi0EEESQ_SQ_EEEEENS5_IJNS4_10UnderscoreEST_ST_EEEEENS4_13SM90_TMA_LOADENS4_14ComposedLayoutINS4_7SwizzleILi2ELi4ELi3EEENS4_18smem_ptr_flag_bitsILi8EEENSP_INS5_IJNSA_ILi8EEESF_EEENS5_IJSF_SB_EEEEEEEvNS4_8identityESW_S16_vS17_EENS_8epilogue10collective6detail29Sm90TmaWarpSpecializedAdapterINS1A_15DefaultEpilogueIaSI_SI_NS19_6thread17LinearCombinationIaLi1EiiLNS1E_9ScaleType4KindE0ELNS_15FloatRoundStyleE2EaEENS1_15EpilogueDefaultEEEEEvvEEEEvNT_6ParamsE --------------------------
	.section	.nv.info._ZN7cutlass13device_kernelINS_4gemm6kernel13GemmUniversalIN4cute5tupleIJiiiiEEENS1_10collective13CollectiveMmaINS1_34MainloopSm90TmaGmmaWarpSpecializedILi25ENS5_IJNS4_1CILi1EEESB_SB_EEENS1_32KernelTmaWarpSpecializedPingpongEEENS5_IJNSA_ILi64EEENSA_ILi80EEESF_EEEaNS5_IJlSB_lEEEaSI_NS4_8TiledMMAINS4_8MMA_AtomIJNS4_4SM904GMMA26MMA_64x16x32_S32S8S8_SS_TNEEEENS4_6LayoutISC_NS5_IJNSA_ILi0EEESQ_SQ_EEEEENS5_IJNS4_10UnderscoreEST_ST_EEEEENS4_13SM90_TMA_LOADENS4_14ComposedLayoutINS4_7SwizzleILi2ELi4ELi3EEENS4_18smem_ptr_flag_bitsILi8EEENSP_INS5_IJNSA_ILi8EEESF_EEENS5_IJSF_SB_EEEEEEEvNS4_8identityESW_S16_vS17_EENS_8epilogue10collective6detail29Sm90TmaWarpSpecializedAdapterINS1A_15DefaultEpilogueIaSI_SI_NS19_6thread17LinearCombinationIaLi1EiiLNS1E_9ScaleType4KindE0ELNS_15FloatRoundStyleE2EaEENS1_15EpilogueDefaultEEEEEvvEEEEvNT_6ParamsE,"",@"SHT_CUDA_INFO"
	.sectionflags	@""
	.align	4


	//----- nvinfo : EIATTR_CUDA_API_VERSION
	.align		4
        /*0000*/ 	.byte	0x04, 0x37
        /*0002*/ 	.short	(.L_21 - .L_20)
.L_20:
        /*0004*/ 	.word	0x00000082


	//----- nvinfo : EIATTR_KPARAM_INFO
	.align		4
.L_21:
        /*0008*/ 	.byte	0x04, 0x17
        /*000a*/ 	.short	(.L_23 - .L_22)
.L_22:
        /*000c*/ 	.word	0x00000000
        /*0010*/ 	.short	0x0000
        /*0012*/ 	.short	0x0070
        /*0014*/ 	.byte	0x00, 0xf0, 0x01, 0x10


	//----- nvinfo : EIATTR_SPARSE_MMA_MASK
	.align		4
.L_23:
        /*0018*/ 	.byte	0x03, 0x50
        /*001a*/ 	.short	0x0000


	//----- nvinfo : EIATTR_MAXREG_COUNT
	.align		4
        /*001c*/ 	.byte	0x03, 0x1b
        /*001e*/ 	.short	0x00a8


	//----- nvinfo : EIATTR_NUM_BARRIERS
	.align		4
        /*0020*/ 	.byte	0x02, 0x4c
        /*0022*/ 	.byte	0x01
	.zero		1


	//----- nvinfo : EIATTR_EXTERNS
	.align		4
        /*0024*/ 	.byte	0x04, 0x0f
        /*0026*/ 	.short	(.L_25 - .L_24)


	//   ....[0]....
	.align		4
.L_24:
        /*0028*/ 	.word	index@(__assertfail)


	//----- nvinfo : EIATTR_ANNOTATIONS
	.align		4
.L_25:
        /*002c*/ 	.byte	0x04, 0x55
        /*002e*/ 	.short	(.L_27 - .L_26)


	//   ....[0]....
.L_26:
        /*0030*/ 	.word	0x00000001
        /*0034*/ 	.byte	0xa0, 0x0d, 0x00, 0x00, 0x01, 0x00, 0x00, 0x00, 0x40, 0x4a, 0x00, 0x00, 0x01, 0x00, 0x00, 0x00
        /*0044*/ 	.byte	0x50, 0x56, 0x00, 0x00


	//----- nvinfo : EIATTR_MERCURY_ISA_VERSION
	.align		4
.L_27:
        /*0048*/ 	.byte	0x03, 0x5f
        /*004a*/ 	.short	0x0101


	//----- nvinfo : EIATTR_INT_WARP_WIDE_INSTR_OFFSETS
	.align		4
        /*004c*/ 	.byte	0x04, 0x31
        /*004e*/ 	.short	(.L_29 - .L_28)


	//   ....[0]....
.L_28:
        /*0050*/ 	.word	0x000006b0


	//   ....[1]....
        /*0054*/ 	.word	0x000006d0


	//   ....[2]....
        /*0058*/ 	.word	0x00000750


	//   ....[3]....
        /*005c*/ 	.word	0x00000760


	//   ....[4]....
        /*0060*/ 	.word	0x00000770


	//   ....[5]....
        /*0064*/ 	.word	0x00000790


	//   ....[6]....
        /*0068*/ 	.word	0x00000820


	//   ....[7]....
        /*006c*/ 	.word	0x00000840


	//----- nvinfo : EIATTR_COOP_GROUP_MASK_REGIDS
	.align		4
.L_29:
        /*0070*/ 	.byte	0x04, 0x29
        /*0072*/ 	.short	(.L_31 - .L_30)


	//   ....[0]....
.L_30:
        /*0074*/ 	.word	0xffffffff


	//   ....[1]....
        /*0078*/ 	.word	0xffffffff


	//   ....[2]....
        /*007c*/ 	.word	0xffffffff


	//   ....[3]....
        /*0080*/ 	.word	0xffffffff


	//   ....[4]....
        /*0084*/ 	.word	0xffffffff


	//   ....[5]....
        /*0088*/ 	.word	0xffffffff


	//----- nvinfo : EIATTR_COOP_GROUP_INSTR_OFFSETS
	.align		4
.L_31:
        /*008c*/ 	.byte	0x04, 0x28
        /*008e*/ 	.short	(.L_33 - .L_32)


	//   ....[0]....
.L_32:
        /*0090*/ 	.word	0x00000070


	//   ....[1]....
        /*0094*/ 	.word	0x00000080


	//   ....[2]....
        /*0098*/ 	.word	0x00000140


	//   ....[3]....
        /*009c*/ 	.word	0x000005a0


	//   ....[4]....
        /*00a0*/ 	.word	0x000005e0


	//   ....[5]....
        /*00a4*/ 	.word	0x00000630


	//----- nvinfo : EIATTR_REG_RECONFIG
	.align		4
.L_33:
        /*00a8*/ 	.byte	0x01, 0x54
	.zero		2


	//----- nvinfo : EIATTR_SYSCALL_OFFSETS
	.align		4
        /*00ac*/ 	.byte	0x04, 0x46
        /*00ae*/ 	.short	(.L_35 - .L_34)


	//   ....[0]....
.L_34:
        /*00b0*/ 	.word	0x000018c0


	//----- nvinfo : EIATTR_MBARRIER_INSTR_OFFSETS
	.align		4
.L_35:
        /*00b4*/ 	.byte	0x04, 0x39
        /*00b6*/ 	.short	(.L_37 - .L_36)


	//   ....[0]....
.L_36:
        /*00b8*/ 	.word	0x00000260
        /*00bc*/ 	.word	0x000000ff
        /*00c0*/ 	.word	0x00000000
        /*00c4*/ 	.short	0x0100
        /*00c6*/ 	.byte	0x08
	.zero		1


	//   ....[1]....
        /*00c8*/ 	.word	0x00000270
        /*00cc*/ 	.word	0x000000ff
        /*00d0*/ 	.word	0x000000c8
        /*00d4*/ 	.short	0x0100
        /*00d6*/ 	.byte	0x08
	.zero		1


	//   ....[2]....
        /*00d8*/ 	.word	0x00000280
        /*00dc*/ 	.word	0x000000ff
        /*00e0*/ 	.word	0x00000008
        /*00e4*/ 	.short	0x0100
        /*00e6*/ 	.byte	0x08
	.zero		1


	//   ....[3]....
        /*00e8*/ 	.word	0x00000290
        /*00ec*/ 	.word	0x000000ff
        /*00f0*/ 	.word	0x000000d0
        /*00f4*/ 	.short	0x0100
        /*00f6*/ 	.byte	0x08
	.zero		1


	//   ....[4]....
        /*00f8*/ 	.word	0x000002a0
        /*00fc*/ 	.word	0x000000ff
        /*0100*/ 	.word	0x00000010
        /*0104*/ 	.short	0x0100
        /*0106*/ 	.byte	0x08
	.zero		1


	//   ....[5]....
        /*0108*/ 	.word	0x000002b0
        /*010c*/ 	.word	0x000000ff
        /*0110*/ 	.word	0x000000d8
        /*0114*/ 	.short	0x0100
        /*0116*/ 	.byte	0x08
	.zero		1


	//   ....[6]....
        /*0118*/ 	.word	0x000002c0
        /*011c*/ 	.word	0x000000ff
        /*0120*/ 	.word	0x00000018
        /*0124*/ 	.short	0x0100
        /*0126*/ 	.byte	0x08
	.zero		1


	//   ....[7]....
        /*0128*/ 	.word	0x000002d0
        /*012c*/ 	.word	0x000000ff
        /*0130*/ 	.word	0x000000e0
        /*0134*/ 	.short	0x0100
        /*0136*/ 	.byte	0x08
	.zero		1


	//   ....[8]....
        /*0138*/ 	.word	0x000002e0
        /*013c*/ 	.word	0x000000ff
        /*0140*/ 	.word	0x00000020
        /*0144*/ 	.short	0x0100
        /*0146*/ 	.byte	0x08
	.zero		1


	//   ....[9]....
        /*0148*/ 	.word	0x000002f0
        /*014c*/ 	.word	0x000000ff
        /*0150*/ 	.word	0x000000e8
        /*0154*/ 	.short	0x0100
        /*0156*/ 	.byte	0x08
	.zero		1


	//   ....[10]....
        /*0158*/ 	.word	0x00000300
        /*015c*/ 	.word	0x000000ff
        /*0160*/ 	.word	0x00000028
        /*0164*/ 	.short	0x0100
        /*0166*/ 	.byte	0x08
	.zero		1


	//   ....[11]....
        /*0168*/ 	.word	0x00000310
        /*016c*/ 	.word	0x000000ff
        /*0170*/ 	.word	0x000000f0
        /*0174*/ 	.short	0x0100
        /*0176*/ 	.byte	0x08
	.zero		1


	//   ....[12]....
        /*0178*/ 	.word	0x00000320
        /*017c*/ 	.word	0x000000ff
        /*0180*/ 	.word	0x00000030
        /*0184*/ 	.short	0x0100
        /*0186*/ 	.byte	0x08
	.zero		1


	//   ....[13]....
        /*0188*/ 	.word	0x00000330
        /*018c*/ 	.word	0x000000ff
        /*0190*/ 	.word	0x000000f8
        /*0194*/ 	.short	0x0100
        /*0196*/ 	.byte	0x08
	.zero		1


	//   ....[14]....
        /*0198*/ 	.word	0x00000340
        /*019c*/ 	.word	0x000000ff
        /*01a0*/ 	.word	0x00000038
        /*01a4*/ 	.short	0x0100
        /*01a6*/ 	.byte	0x08
	.zero		1


	//   ....[15]....
        /*01a8*/ 	.word	0x00000350
        /*01ac*/ 	.word	0x000000ff
        /*01b0*/ 	.word	0x00000100
        /*01b4*/ 	.short	0x0100
        /*01b6*/ 	.byte	0x08
	.zero		1


	//   ....[16]....
        /*01b8*/ 	.word	0x00000360
        /*01bc*/ 	.word	0x000000ff
        /*01c0*/ 	.word	0x00000040
        /*01c4*/ 	.short	0x0100
        /*01c6*/ 	.byte	0x08
	.zero		1


	//   ....[17]....
        /*01c8*/ 	.word	0x00000370
        /*01cc*/ 	.word	0x000000ff
        /*01d0*/ 	.word	0x00000108
        /*01d4*/ 	.short	0x0100
        /*01d6*/ 	.byte	0x08
	.zero		1


	//   ....[18]....
        /*01d8*/ 	.word	0x00000380
        /*01dc*/ 	.word	0x000000ff
        /*01e0*/ 	.word	0x00000048
        /*01e4*/ 	.short	0x0100
        /*01e6*/ 	.byte	0x08
	.zero		1


	//   ....[19]....
        /*01e8*/ 	.word	0x00000390
        /*01ec*/ 	.word	0x000000ff
        /*01f0*/ 	.word	0x00000110
        /*01f4*/ 	.short	0x0100
        /*01f6*/ 	.byte	0x08
	.zero		1


	//   ....[20]....
        /*01f8*/ 	.word	0x000003a0
        /*01fc*/ 	.word	0x000000ff
        /*0200*/ 	.word	0x00000050
        /*0204*/ 	.short	0x0100
        /*0206*/ 	.byte	0x08
	.zero		1


	//   ....[21]....
        /*0208*/ 	.word	0x000003b0
        /*020c*/ 	.word	0x000000ff
        /*0210*/ 	.word	0x00000118
        /*0214*/ 	.short	0x0100
        /*0216*/ 	.byte	0x08
	.zero		1


	//   ....[22]....
        /*0218*/ 	.word	0x000003c0
        /*021c*/ 	.word	0x000000ff
        /*0220*/ 	.word	0x00000058
        /*0224*/ 	.short	0x0100
        /*0226*/ 	.byte	0x08
	.zero		1


	//   ....[23]....
        /*0228*/ 	.word	0x000003d0
        /*022c*/ 	.word	0x000000ff
        /*0230*/ 	.word	0x00000120
        /*0234*/ 	.short	0x0100
        /*0236*/ 	.byte	0x08
	.zero		1


	//   ....[24]....
        /*0238*/ 	.word	0x000003e0
        /*023c*/ 	.word	0x000000ff
        /*0240*/ 	.word	0x00000060
        /*0244*/ 	.short	0x0100
        /*0246*/ 	.byte	0x08
	.zero		1


	//   ....[25]....
        /*0248*/ 	.word	0x000003f0
        /*024c*/ 	.word	0x000000ff
        /*0250*/ 	.word	0x00000128
        /*0254*/ 	.short	0x0100
        /*0256*/ 	.byte	0x08
	.zero		1


	//   ....[26]....
        /*0258*/ 	.word	0x00000400
        /*025c*/ 	.word	0x000000ff
        /*0260*/ 	.word	0x00000068
        /*0264*/ 	.short	0x0100
        /*0266*/ 	.byte	0x08
	.zero		1


	//   ....[27]....
        /*0268*/ 	.word	0x00000410
        /*026c*/ 	.word	0x000000ff
        /*0270*/ 	.word	0x00000130
        /*0274*/ 	.short	0x0100
        /*0276*/ 	.byte	0x08
	.zero		1


	//   ....[28]....
        /*0278*/ 	.word	0x00000420
        /*027c*/ 	.word	0x000000ff
        /*0280*/ 	.word	0x00000070
        /*0284*/ 	.short	0x0100
        /*0286*/ 	.byte	0x08
	.zero		1


	//   ....[29]....
        /*0288*/ 	.word	0x00000430
        /*028c*/ 	.word	0x000000ff
        /*0290*/ 	.word	0x00000138
        /*0294*/ 	.short	0x0100
        /*0296*/ 	.byte	0x08
	.zero		1


	//   ....[30]....
        /*0298*/ 	.word	0x00000440
        /*029c*/ 	.word	0x000000ff
        /*02a0*/ 	.word	0x00000078
        /*02a4*/ 	.short	0x0100
        /*02a6*/ 	.byte	0x08
	.zero		1


	//   ....[31]....
        /*02a8*/ 	.word	0x00000450
        /*02ac*/ 	.word	0x000000ff
        /*02b0*/ 	.word	0x00000140
        /*02b4*/ 	.short	0x0100
        /*02b6*/ 	.byte	0x08
	.zero		1


	//   ....[32]....
        /*02b8*/ 	.word	0x00000460
        /*02bc*/ 	.word	0x000000ff
        /*02c0*/ 	.word	0x00000080
        /*02c4*/ 	.short	0x0100
        /*02c6*/ 	.byte	0x08
	.zero		1


	//   ....[33]....
        /*02c8*/ 	.word	0x00000470
        /*02cc*/ 	.word	0x000000ff
        /*02d0*/ 	.word	0x00000148
        /*02d4*/ 	.short	0x0100
        /*02d6*/ 	.byte	0x08
	.zero		1


	//   ....[34]....
        /*02d8*/ 	.word	0x00000480
        /*02dc*/ 	.word	0x000000ff
        /*02e0*/ 	.word	0x00000088
        /*02e4*/ 	.short	0x0100
        /*02e6*/ 	.byte	0x08
	.zero		1


	//   ....[35]....
        /*02e8*/ 	.word	0x00000490
        /*02ec*/ 	.word	0x000000ff
        /*02f0*/ 	.word	0x00000150
        /*02f4*/ 	.short	0x0100
        /*02f6*/ 	.byte	0x08
	.zero		1


	//   ....[36]....
        /*02f8*/ 	.word	0x000004a0
        /*02fc*/ 	.word	0x000000ff
        /*0300*/ 	.word	0x00000090
        /*0304*/ 	.short	0x0100
        /*0306*/ 	.byte	0x08
	.zero		1


	//   ....[37]....
        /*0308*/ 	.word	0x000004b0
        /*030c*/ 	.word	0x000000ff
        /*0310*/ 	.word	0x00000158
        /*0314*/ 	.short	0x0100
        /*0316*/ 	.byte	0x08
	.zero		1


	//   ....[38]....
        /*0318*/ 	.word	0x000004c0
        /*031c*/ 	.word	0x000000ff
        /*0320*/ 	.word	0x00000098
        /*0324*/ 	.short	0x0100
        /*0326*/ 	.byte	0x08
	.zero		1


	//   ....[39]....
        /*0328*/ 	.word	0x000004d0
        /*032c*/ 	.word	0x000000ff
        /*0330*/ 	.word	0x00000160
        /*0334*/ 	.short	0x0100
        /*0336*/ 	.byte	0x08
	.zero		1


	//   ....[40]....
        /*0338*/ 	.word	0x000004e0
        /*033c*/ 	.word	0x000000ff
        /*0340*/ 	.word	0x000000a0
        /*0344*/ 	.short	0x0100
        /*0346*/ 	.byte	0x08
	.zero		1


	//   ....[41]....
        /*0348*/ 	.word	0x000004f0
        /*034c*/ 	.word	0x000000ff
        /*0350*/ 	.word	0x00000168
        /*0354*/ 	.short	0x0100
        /*0356*/ 	.byte	0x08
	.zero		1


	//   ....[42]....
        /*0358*/ 	.word	0x00000500
        /*035c*/ 	.word	0x000000ff
        /*0360*/ 	.word	0x000000a8
        /*0364*/ 	.short	0x0100
        /*0366*/ 	.byte	0x08
	.zero		1


	//   ....[43]....
        /*0368*/ 	.word	0x00000510
        /*036c*/ 	.word	0x000000ff
        /*0370*/ 	.word	0x00000170
        /*0374*/ 	.short	0x0100
        /*0376*/ 	.byte	0x08
	.zero		1


	//   ....[44]....
        /*0378*/ 	.word	0x00000520
        /*037c*/ 	.word	0x000000ff
        /*0380*/ 	.word	0x000000b0
        /*0384*/ 	.short	0x0100
        /*0386*/ 	.byte	0x08
	.zero		1


	//   ....[45]....
        /*0388*/ 	.word	0x00000530
        /*038c*/ 	.word	0x000000ff
        /*0390*/ 	.word	0x00000178
        /*0394*/ 	.short	0x0100
        /*0396*/ 	.byte	0x08
	.zero		1


	//   ....[46]....
        /*0398*/ 	.word	0x00000540
        /*039c*/ 	.word	0x000000ff
        /*03a0*/ 	.word	0x000000b8
        /*03a4*/ 	.short	0x0100
        /*03a6*/ 	.byte	0x08
	.zero		1


	//   ....[47]....
        /*03a8*/ 	.word	0x00000550
        /*03ac*/ 	.word	0x000000ff
        /*03b0*/ 	.word	0x00000180
        /*03b4*/ 	.short	0x0100
        /*03b6*/ 	.byte	0x08
	.zero		1


	//   ....[48]....
        /*03b8*/ 	.word	0x00000560
        /*03bc*/ 	.word	0x000000ff
        /*03c0*/ 	.word	0x000000c0
        /*03c4*/ 	.short	0x0100
        /*03c6*/ 	.byte	0x08
	.zero		1


	//   ....[49]....
        /*03c8*/ 	.word	0x00000570
        /*03cc*/ 	.word	0x000000ff
        /*03d0*/ 	.word	0x00000188
        /*03d4*/ 	.short	0x0100
        /*03d6*/ 	.byte	0x08
	.zero		1


	//   ....[50]....
        /*03d8*/ 	.word	0x00000880
        /*03dc*/ 	.word	0x000000ff
        /*03e0*/ 	.word	0x000001c0
        /*03e4*/ 	.short	0x0100
        /*03e6*/ 	.byte	0x08
	.zero		1


	//   ....[51]....
        /*03e8*/ 	.word	0x000008f0
        /*03ec*/ 	.word	0x000000ff
        /*03f0*/ 	.word	0x000001c8
        /*03f4*/ 	.short	0x0100
        /*03f6*/ 	.byte	0x08
	.zero		1


	//   ....[52]....
        /*03f8*/ 	.word	0x00000910
        /*03fc*/ 	.word	0x000000ff
        /*0400*/ 	.word	0x000001a0
        /*0404*/ 	.short	0x0100
        /*0406*/ 	.byte	0x09
	.zero		1


	//   ....[53]....
        /*0408*/ 	.word	0x00000920
        /*040c*/ 	.word	0x000000ff
        /*0410*/ 	.word	0x000001a8
        /*0414*/ 	.short	0x0100
        /*0416*/ 	.byte	0x09
	.zero		1


	//   ....[54]....
        /*0418*/ 	.word	0x00000930
        /*041c*/ 	.word	0x000000ff
        /*0420*/ 	.word	0x000001b0
        /*0424*/ 	.short	0x0100
        /*0426*/ 	.byte	0x09
	.zero		1


	//   ....[55]....
        /*0428*/ 	.word	0x00000940
        /*042c*/ 	.word	0x000000ff
        /*0430*/ 	.word	0x000001b8
        /*0434*/ 	.short	0x0100
        /*0436*/ 	.byte	0x09
	.zero		1


	//   ....[56]....
        /*0438*/ 	.word	0x000017a0
        /*043c*/ 	.word	0x00000045
        /*0440*/ 	.word	0x00000000
        /*0444*/ 	.short	0x010a
        /*0446*/ 	.byte	0x2a
	.zero		1


	//   ....[57]....
        /*0448*/ 	.word	0x00001950
        /*044c*/ 	.word	0x00000003
        /*0450*/ 	.word	0x00000000
        /*0454*/ 	.short	0x010a
        /*0456*/ 	.byte	0x3f
	.zero		1


	//   ....[58]....
        /*0458*/ 	.word	0x00001990
        /*045c*/ 	.word	0x00000003
        /*0460*/ 	.word	0x00000000
        /*0464*/ 	.short	0x010a
        /*0466*/ 	.byte	0x3f
	.zero		1


	//   ....[59]....
        /*0468*/ 	.word	0x00001eb0
        /*046c*/ 	.word	0x000000ff
        /*0470*/ 	.word	0x00000000
        /*0474*/ 	.short	0x010a
        /*0476*/ 	.byte	0x04
	.zero		1


	//   ....[60]....
        /*0478*/ 	.word	0x00001ef0
        /*047c*/ 	.word	0x000000ff
        /*0480*/ 	.word	0x00000000
        /*0484*/ 	.short	0x010a
        /*0486*/ 	.byte	0x04
	.zero		1


	//   ....[61]....
        /*0488*/ 	.word	0x00002370
        /*048c*/ 	.word	0x000000ff
        /*0490*/ 	.word	0x00000000
        /*0494*/ 	.short	0x0101
        /*0496*/ 	.byte	0x04
	.zero		1


	//   ....[62]....
        /*0498*/ 	.word	0x00002460
        /*049c*/ 	.word	0x00000046
        /*04a0*/ 	.word	0x00000000
        /*04a4*/ 	.short	0x0101
        /*04a6*/ 	.byte	0x2f
	.zero		1


	//   ....[63]....
        /*04a8*/ 	.word	0x00002530
        /*04ac*/ 	.word	0x000000ff
        /*04b0*/ 	.word	0x00000000
        /*04b4*/ 	.short	0x0101
        /*04b6*/ 	.byte	0x06
	.zero		1


	//   ....[64]....
        /*04b8*/ 	.word	0x000025e0
        /*04bc*/ 	.word	0x00000045
        /*04c0*/ 	.word	0x00000010
        /*04c4*/ 	.short	0x010a
        /*04c6*/ 	.byte	0x2a
	.zero		1


	//   ....[65]....
        /*04c8*/ 	.word	0x00004a60
        /*04cc*/ 	.word	0x00000048
        /*04d0*/ 	.word	0x00000000
        /*04d4*/ 	.short	0x0101
        /*04d6*/ 	.byte	0x2f
	.zero		1


	//   ....[66]....
        /*04d8*/ 	.word	0x000053c0
        /*04dc*/ 	.word	0x0000000a
        /*04e0*/ 	.word	0x000000c8
        /*04e4*/ 	.short	0x010a
        /*04e6*/ 	.byte	0x3f
	.zero		1


	//   ....[67]....
        /*04e8*/ 	.word	0x00005760
        /*04ec*/ 	.word	0x00000005
        /*04f0*/ 	.word	0x000001c8
        /*04f4*/ 	.short	0x0101
        /*04f6*/ 	.byte	0x3f
	.zero		1


	//   ....[68]....
        /*04f8*/ 	.word	0x00005ee0
        /*04fc*/ 	.word	0x00000009
        /*0500*/ 	.word	0x00000000
        /*0504*/ 	.short	0x010a
        /*0506*/ 	.byte	0x3f
	.zero		1


	//   ....[69]....
        /*0508*/ 	.word	0x00005f60
        /*050c*/ 	.word	0x00000008
        /*0510*/ 	.word	0x00000000
        /*0514*/ 	.short	0x010a
        /*0516*/ 	.byte	0x3f
	.zero		1


	//   ....[70]....
        /*0518*/ 	.word	0x00005ff0
        /*051c*/ 	.word	0x00000009
        /*0520*/ 	.word	0x00000000
        /*0524*/ 	.short	0x010a
        /*0526*/ 	.byte	0x3f
	.zero		1


	//   ....[71]....
        /*0528*/ 	.word	0x00006080
        /*052c*/ 	.word	0x00000008
        /*0530*/ 	.word	0x00000000
        /*0534*/ 	.short	0x010a
        /*0536*/ 	.byte	0x3f
	.zero		1


	//   ....[72]....
        /*0538*/ 	.word	0x00006110
        /*053c*/ 	.word	0x00000009
        /*0540*/ 	.word	0x00000000
        /*0544*/ 	.short	0x010a
        /*0546*/ 	.byte	0x3f
	.zero		1


	//   ....[73]....
        /*0548*/ 	.word	0x000061a0
        /*054c*/ 	.word	0x00000008
        /*0550*/ 	.word	0x00000000
        /*0554*/ 	.short	0x010a
        /*0556*/ 	.byte	0x3f
	.zero		1


	//   ....[74]....
        /*0558*/ 	.word	0x00006230
        /*055c*/ 	.word	0x00000009
        /*0560*/ 	.word	0x00000000
        /*0564*/ 	.short	0x010a
        /*0566*/ 	.byte	0x3f
	.zero		1


	//   ....[75]....
        /*0568*/ 	.word	0x000062c0
        /*056c*/ 	.word	0x00000008
        /*0570*/ 	.word	0x00000000
        /*0574*/ 	.short	0x010a
        /*0576*/ 	.byte	0x3f
	.zero		1


	//   ....[76]....
        /*0578*/ 	.word	0x00006350
        /*057c*/ 	.word	0x00000009
        /*0580*/ 	.word	0x00000000
        /*0584*/ 	.short	0x010a
        /*0586*/ 	.byte	0x3f
	.zero		1


	//   ....[77]....
        /*0588*/ 	.word	0x000063e0
        /*058c*/ 	.word	0x00000008
        /*0590*/ 	.word	0x00000000
        /*0594*/ 	.short	0x010a
        /*0596*/ 	.byte	0x3f
	.zero		1


	//   ....[78]....
        /*0598*/ 	.word	0x00006470
        /*059c*/ 	.word	0x00000009
        /*05a0*/ 	.word	0x00000000
        /*05a4*/ 	.short	0x010a
        /*05a6*/ 	.byte	0x3f
	.zero		1


	//   ....[79]....
        /*05a8*/ 	.word	0x00006500
        /*05ac*/ 	.word	0x00000008
        /*05b0*/ 	.word	0x00000000
        /*05b4*/ 	.short	0x010a
        /*05b6*/ 	.byte	0x3f
	.zero		1


	//   ....[80]....
        /*05b8*/ 	.word	0x00006590
        /*05bc*/ 	.word	0x00000009
        /*05c0*/ 	.word	0x00000000
        /*05c4*/ 	.short	0x010a
        /*05c6*/ 	.byte	0x3f
	.zero		1


	//   ....[81]....
        /*05c8*/ 	.word	0x00006620
        /*05cc*/ 	.word	0x00000008
        /*05d0*/ 	.word	0x00000000
        /*05d4*/ 	.short	0x010a
        /*05d6*/ 	.byte	0x3f
	.zero		1


	//   ....[82]....
        /*05d8*/ 	.word	0x000066b0
        /*05dc*/ 	.word	0x00000009
        /*05e0*/ 	.word	0x00000000
        /*05e4*/ 	.short	0x010a
        /*05e6*/ 	.byte	0x3f
	.zero		1


	//   ....[83]....
        /*05e8*/ 	.word	0x00006740
        /*05ec*/ 	.word	0x00000008
        /*05f0*/ 	.word	0x00000000
        /*05f4*/ 	.short	0x010a
        /*05f6*/ 	.byte	0x3f
	.zero		1


	//   ....[84]....
        /*05f8*/ 	.word	0x000067d0
        /*05fc*/ 	.word	0x00000009
        /*0600*/ 	.word	0x00000000
        /*0604*/ 	.short	0x010a
        /*0606*/ 	.byte	0x3f
	.zero		1


	//   ....[85]....
        /*0608*/ 	.word	0x00006860
        /*060c*/ 	.word	0x00000008
        /*0610*/ 	.word	0x00000000
        /*0614*/ 	.short	0x010a
        /*0616*/ 	.byte	0x3f
	.zero		1


	//   ....[86]....
        /*0618*/ 	.word	0x000068f0
        /*061c*/ 	.word	0x00000009
        /*0620*/ 	.word	0x00000000
        /*0624*/ 	.short	0x010a
        /*0626*/ 	.byte	0x3f
	.zero		1


	//   ....[87]....
        /*0628*/ 	.word	0x00006980
        /*062c*/ 	.word	0x00000008
        /*0630*/ 	.word	0x00000000
        /*0634*/ 	.short	0x010a
        /*0636*/ 	.byte	0x3f
	.zero		1


	//   ....[88]....
        /*0638*/ 	.word	0x00006a10
        /*063c*/ 	.word	0x00000009
        /*0640*/ 	.word	0x00000000
        /*0644*/ 	.short	0x010a
        /*0646*/ 	.byte	0x3f
	.zero		1


	//   ....[89]....
        /*0648*/ 	.word	0x00006aa0
        /*064c*/ 	.word	0x00000008
        /*0650*/ 	.word	0x00000000
        /*0654*/ 	.short	0x010a
        /*0656*/ 	.byte	0x3f
	.zero		1


	//   ....[90]....
        /*0658*/ 	.word	0x00006b30
        /*065c*/ 	.word	0x00000009
        /*0660*/ 	.word	0x00000000
        /*0664*/ 	.short	0x010a
        /*0666*/ 	.byte	0x3f
	.zero		1


	//   ....[91]....
        /*0668*/ 	.word	0x00006bc0
        /*066c*/ 	.word	0x00000006
        /*0670*/ 	.word	0x00000000
        /*0674*/ 	.short	0x010a
        /*0676*/ 	.byte	0x3f
	.zero		1


	//   ....[92]....
        /*0678*/ 	.word	0x00006c50
        /*067c*/ 	.word	0x00000003
        /*0680*/ 	.word	0x00000000
        /*0684*/ 	.short	0x010a
        /*0686*/ 	.byte	0x3f
	.zero		1


	//   ....[93]....
        /*0688*/ 	.word	0x00006cb0
        /*068c*/ 	.word	0x00000047
        /*0690*/ 	.word	0x00000000
        /*0694*/ 	.short	0x010a
        /*0696*/ 	.byte	0x3f
	.zero		1


	//   ....[94]....
        /*0698*/ 	.word	0x00006d00
        /*069c*/ 	.word	0x00000003
        /*06a0*/ 	.word	0x00000000
        /*06a4*/ 	.short	0x010a
        /*06a6*/ 	.byte	0x3f
	.zero		1


	//   ....[95]....
        /*06a8*/ 	.word	0x00006d60
        /*06ac*/ 	.word	0x00000004
        /*06b0*/ 	.word	0x00000000
        /*06b4*/ 	.short	0x010a
        /*06b6*/ 	.byte	0x3f
	.zero		1


	//   ....[96]....
        /*06b8*/ 	.word	0x00006db0
        /*06bc*/ 	.word	0x00000047
        /*06c0*/ 	.word	0x00000010
        /*06c4*/ 	.short	0x010a
        /*06c6*/ 	.byte	0x3f
	.zero		1


	//   ....[97]....
        /*06c8*/ 	.word	0x00006e80
        /*06cc*/ 	.word	0x0000000a
        /*06d0*/ 	.word	0x000000c8
        /*06d4*/ 	.short	0x010a
        /*06d6*/ 	.byte	0x3f
	.zero		1


	//   ....[98]....
        /*06d8*/ 	.word	0x00006f50
        /*06dc*/ 	.word	0x00000009
        /*06e0*/ 	.word	0x00000000
        /*06e4*/ 	.short	0x010a
        /*06e6*/ 	.byte	0x3f
	.zero		1


	//   ....[99]....
        /*06e8*/ 	.word	0x00006fa0
        /*06ec*/ 	.word	0x00000008
        /*06f0*/ 	.word	0x00000000
        /*06f4*/ 	.short	0x010a
        /*06f6*/ 	.byte	0x3f
	.zero		1


	//   ....[100]....
        /*06f8*/ 	.word	0x00006ff0
        /*06fc*/ 	.word	0x00000009
        /*0700*/ 	.word	0x00000000
        /*0704*/ 	.short	0x010a
        /*0706*/ 	.byte	0x3f
	.zero		1


	//   ....[101]....
        /*0708*/ 	.word	0x00007040
        /*070c*/ 	.word	0x00000008
        /*0710*/ 	.word	0x00000000
        /*0714*/ 	.short	0x010a
        /*0716*/ 	.byte	0x3f
	.zero		1


	//   ....[102]....
        /*0718*/ 	.word	0x00007090
        /*071c*/ 	.word	0x00000009
        /*0720*/ 	.word	0x00000000
        /*0724*/ 	.short	0x010a
        /*0726*/ 	.byte	0x3f
	.zero		1


	//   ....[103]....
        /*0728*/ 	.word	0x000070e0
        /*072c*/ 	.word	0x00000008
        /*0730*/ 	.word	0x00000000
        /*0734*/ 	.short	0x010a
        /*0736*/ 	.byte	0x3f
	.zero		1


	//   ....[104]....
        /*0738*/ 	.word	0x00007130
        /*073c*/ 	.word	0x00000009
        /*0740*/ 	.word	0x00000000
        /*0744*/ 	.short	0x010a
        /*0746*/ 	.byte	0x3f
	.zero		1


	//   ....[105]....
        /*0748*/ 	.word	0x00007180
        /*074c*/ 	.word	0x00000008
        /*0750*/ 	.word	0x00000000
        /*0754*/ 	.short	0x010a
        /*0756*/ 	.byte	0x3f
	.zero		1


	//   ....[106]....
        /*0758*/ 	.word	0x000071d0
        /*075c*/ 	.word	0x00000009
        /*0760*/ 	.word	0x00000000
        /*0764*/ 	.short	0x010a
        /*0766*/ 	.byte	0x3f
	.zero		1


	//   ....[107]....
        /*0768*/ 	.word	0x00007220
        /*076c*/ 	.word	0x00000008
        /*0770*/ 	.word	0x00000000
        /*0774*/ 	.short	0x010a
        /*0776*/ 	.byte	0x3f
	.zero		1


	//   ....[108]....
        /*0778*/ 	.word	0x00007270
        /*077c*/ 	.word	0x00000009
        /*0780*/ 	.word	0x00000000
        /*0784*/ 	.short	0x010a
        /*0786*/ 	.byte	0x3f
	.zero		1


	//   ....[109]....
        /*0788*/ 	.word	0x000072c0
        /*078c*/ 	.word	0x00000008
        /*0790*/ 	.word	0x00000000
        /*0794*/ 	.short	0x010a
        /*0796*/ 	.byte	0x3f
	.zero		1


	//   ....[110]....
        /*0798*/ 	.word	0x00007310
        /*079c*/ 	.word	0x00000009
        /*07a0*/ 	.word	0x00000000
        /*07a4*/ 	.short	0x010a
        /*07a6*/ 	.byte	0x3f
	.zero		1


	//   ....[111]....
        /*07a8*/ 	.word	0x00007360
        /*07ac*/ 	.word	0x00000008
        /*07b0*/ 	.word	0x00000000
        /*07b4*/ 	.short	0x010a
        /*07b6*/ 	.byte	0x3f
	.zero		1


	//   ....[112]....
        /*07b8*/ 	.word	0x000073b0
        /*07bc*/ 	.word	0x00000009
        /*07c0*/ 	.word	0x00000000
        /*07c4*/ 	.short	0x010a
        /*07c6*/ 	.byte	0x3f
	.zero		1


	//   ....[113]....
        /*07c8*/ 	.word	0x00007400
        /*07cc*/ 	.word	0x00000008
        /*07d0*/ 	.word	0x00000000
        /*07d4*/ 	.short	0x010a
        /*07d6*/ 	.byte	0x3f
	.zero		1


	//   ....[114]....
        /*07d8*/ 	.word	0x00007450
        /*07dc*/ 	.word	0x00000009
        /*07e0*/ 	.word	0x00000000
        /*07e4*/ 	.short	0x010a
        /*07e6*/ 	.byte	0x3f
	.zero		1


	//   ....[115]....
        /*07e8*/ 	.word	0x000074a0
        /*07ec*/ 	.word	0x00000008
        /*07f0*/ 	.word	0x00000000
        /*07f4*/ 	.short	0x010a
        /*07f6*/ 	.byte	0x3f
	.zero		1


	//   ....[116]....
        /*07f8*/ 	.word	0x000074f0
        /*07fc*/ 	.word	0x00000009
        /*0800*/ 	.word	0x00000000
        /*0804*/ 	.short	0x010a
        /*0806*/ 	.byte	0x3f
	.zero		1


	//   ....[117]....
        /*0808*/ 	.word	0x00007540
        /*080c*/ 	.word	0x00000008
        /*0810*/ 	.word	0x00000000
        /*0814*/ 	.short	0x010a
        /*0816*/ 	.byte	0x3f
	.zero		1


	//   ....[118]....
        /*0818*/ 	.word	0x00007590
        /*081c*/ 	.word	0x00000009
        /*0820*/ 	.word	0x00000000
        /*0824*/ 	.short	0x010a
        /*0826*/ 	.byte	0x3f
	.zero		1


	//   ....[119]....
        /*0828*/ 	.word	0x000075e0
        /*082c*/ 	.word	0x00000008
        /*0830*/ 	.word	0x00000000
        /*0834*/ 	.short	0x010a
        /*0836*/ 	.byte	0x3f
	.zero		1


	//   ....[120]....
        /*0838*/ 	.word	0x00007630
        /*083c*/ 	.word	0x00000009
        /*0840*/ 	.word	0x00000000
        /*0844*/ 	.short	0x010a
        /*0846*/ 	.byte	0x3f
	.zero		1


	//   ....[121]....
        /*0848*/ 	.word	0x00007680
        /*084c*/ 	.word	0x00000006
        /*0850*/ 	.word	0x00000000
        /*0854*/ 	.short	0x010a
        /*0856*/ 	.byte	0x3f
	.zero		1


	//----- nvinfo : EIATTR_NUM_MBARRIERS
	.align		4
.L_37:
        /*0858*/ 	.byte	0x03, 0x38
        /*085a*/ 	.short	0x0038


	//----- nvinfo : EIATTR_EXIT_INSTR_OFFSETS
	.align		4
        /*085c*/ 	.byte	0x04, 0x1c
        /*085e*/ 	.short	(.L_39 - .L_38)


	//   ....[0]....
.L_38:
        /*0860*/ 	.word	0x00001450


	//   ....[1]....
        /*0864*/ 	.word	0x000014b0


	//   ....[2]....
        /*0868*/ 	.word	0x000050f0


	//   ....[3]....
        /*086c*/ 	.word	0x00005120


	//   ....[4]....
        /*0870*/ 	.word	0x00006ca0


	//----- nvinfo : EIATTR_MAX_THREADS
	.align		4
.L_39:
        /*0874*/ 	.byte	0x04, 0x05
        /*0876*/ 	.short	(.L_41 - .L_40)
.L_40:
        /*0878*/ 	.word	0x00000180
        /*087c*/ 	.word	0x00000001
        /*0880*/ 	.word	0x00000001


	//----- nvinfo : EIATTR_CRS_STACK_SIZE
	.align		4
.L_41:
        /*0884*/ 	.byte	0x04, 0x1e
        /*0886*/ 	.short	(.L_43 - .L_42)
.L_42:
        /*0888*/ 	.word	0x00000000


	//----- nvinfo : EIATTR_CBANK_PARAM_SIZE
	.align		4
.L_43:
        /*088c*/ 	.byte	0x03, 0x19
        /*088e*/ 	.short	0x0470


	//----- nvinfo : EIATTR_PARAM_CBANK
	.align		4
        /*0890*/ 	.byte	0x04, 0x0a
        /*0892*/ 	.short	(.L_45 - .L_44)
	.align		4
.L_44:
        /*0894*/ 	.word	index@(.nv.constant0._ZN7cutlass13device_kernelINS_4gemm6kernel13GemmUniversalIN4cute5tupleIJiiiiEEENS1_10collective13CollectiveMmaINS1_34MainloopSm90TmaGmmaWarpSpecializedILi25ENS5_IJNS4_1CILi1EEESB_SB_EEENS1_32KernelTmaWarpSpecializedPingpongEEENS5_IJNSA_ILi64EEENSA_ILi80EEESF_EEEaNS5_IJlSB_lEEEaSI_NS4_8TiledMMAINS4_8MMA_AtomIJNS4_4SM904GMMA26MMA_64x16x32_S32S8S8_SS_TNEEEENS4_6LayoutISC_NS5_IJNSA_ILi0EEESQ_SQ_EEEEENS5_IJNS4_10UnderscoreEST_ST_EEEEENS4_13SM90_TMA_LOADENS4_14ComposedLayoutINS4_7SwizzleILi2ELi4ELi3EEENS4_18smem_ptr_flag_bitsILi8EEENSP_INS5_IJNSA_ILi8EEESF_EEENS5_IJSF_SB_EEEEEEEvNS4_8identityESW_S16_vS17_EENS_8epilogue10collective6detail29Sm90TmaWarpSpecializedAdapterINS1A_15DefaultEpilogueIaSI_SI_NS19_6thread17LinearCombinationIaLi1EiiLNS1E_9ScaleType4KindE0ELNS_15FloatRoundStyleE2EaEENS1_15EpilogueDefaultEEEEEvvEEEEvNT_6ParamsE)
        /*0898*/ 	.short	0x0210
        /*089a*/ 	.short	0x0470


	//----- nvinfo : EIATTR_SW_WAR
	.align		4
.L_45:
        /*089c*/ 	.byte	0x04, 0x36
        /*089e*/ 	.short	(.L_47 - .L_46)
.L_46:
        /*08a0*/ 	.word	0x00000008
.L_47:


//--------------------- .nv.callgraph             --------------------------
	.section	.nv.callgraph,"",@"SHT_CUDA_CALLGRAPH"
	.align	4
	.sectionentsize	8
	.align		4
        /*0000*/ 	.word	0x00000000
	.align		4
        /*0004*/ 	.word	0xffffffff
	.align		4
        /*0008*/ 	.word	index@(_ZN7cutlass13device_kernelINS_4gemm6kernel13GemmUniversalIN4cute5tupleIJiiiiEEENS1_10collective13CollectiveMmaINS1_34MainloopSm90TmaGmmaWarpSpecializedILi25ENS5_IJNS4_1CILi1EEESB_SB_EEENS1_32KernelTmaWarpSpecializedPingpongEEENS5_IJNSA_ILi64EEENSA_ILi80EEESF_EEEaNS5_IJlSB_lEEEaSI_NS4_8TiledMMAINS4_8MMA_AtomIJNS4_4SM904GMMA26MMA_64x16x32_S32S8S8_SS_TNEEEENS4_6LayoutISC_NS5_IJNSA_ILi0EEESQ_SQ_EEEEENS5_IJNS4_10UnderscoreEST_ST_EEEEENS4_13SM90_TMA_LOADENS4_14ComposedLayoutINS4_7SwizzleILi2ELi4ELi3EEENS4_18smem_ptr_flag_bitsILi8EEENSP_INS5_IJNSA_ILi8EEESF_EEENS5_IJSF_SB_EEEEEEEvNS4_8identityESW_S16_vS17_EENS_8epilogue10collective6detail29Sm90TmaWarpSpecializedAdapterINS1A_15DefaultEpilogueIaSI_SI_NS19_6thread17LinearCombinationIaLi1EiiLNS1E_9ScaleType4KindE0ELNS_15FloatRoundStyleE2EaEENS1_15EpilogueDefaultEEEEEvvEEEEvNT_6ParamsE)
	.align		4
        /*000c*/ 	.word	index@(__assertfail)
	.align		4
        /*0010*/ 	.word	0x00000000
	.align		4
        /*0014*/ 	.word	0xfffffffe
	.align		4
        /*0018*/ 	.word	0x00000000
	.align		4
        /*001c*/ 	.word	0xfffffffd
	.align		4
        /*0020*/ 	.word	0x00000000
	.align		4
        /*0024*/ 	.word	0xfffffffc


//--------------------- .nv.constant4             --------------------------
	.section	.nv.constant4,"a",@progbits
	.align	8
	.align		8
.nv.constant4:
        /*0000*/ 	.dword	__assertfail
	.align		8
        /*0008*/ 	.dword	__unnamed_1
	.align		8
        /*0010*/ 	.dword	_ZN39_INTERNAL_544c6562_4_k_cu_e675727a_47544cuda3std3__45__cpo5beginE
	.align		8
        /*0018*/ 	.dword	_ZN39_INTERNAL_544c6562_4_k_cu_e675727a_47544cuda3std3__45__cpo3endE
	.align		8
        /*0020*/ 	.dword	_ZN39_INTERNAL_544c6562_4_k_cu_e675727a_47544cuda3std3__45__cpo6cbeginE
	.align		8
        /*0028*/ 	.dword	_ZN39_INTERNAL_544c6562_4_k_cu_e675727a_47544cuda3std3__45__cpo4cendE
	.align		8
        /*0030*/ 	.dword	_ZN39_INTERNAL_544c6562_4_k_cu_e675727a_47544cuda3std3__441_GLOBAL__N__544c6562_4_k_cu_e675727a_47546ignoreE
	.align		8
        /*0038*/ 	.dword	_ZN39_INTERNAL_544c6562_4_k_cu_e675727a_47544cuda3std3__419piecewise_constructE
	.align		8
        /*0040*/ 	.dword	_ZN39_INTERNAL_544c6562_4_k_cu_e675727a_47544cuda3std3__48in_placeE
	.align		8
        /*0048*/ 	.dword	_ZN39_INTERNAL_544c6562_4_k_cu_e675727a_47544cuda3std6ranges3__45__cpo4swapE
	.align		8
        /*0050*/ 	.dword	_ZN39_INTERNAL_544c6562_4_k_cu_e675727a_47544cuda3std6ranges3__45__cpo9iter_moveE
	.align		8
        /*0058*/ 	.dword	_ZN39_INTERNAL_544c6562_4_k_cu_e675727a_47544cute7productE
	.align		8
        /*0060*/ 	.dword	_ZN39_INTERNAL_544c6562_4_k_cu_e675727a_47544cute1_E
	.align		8
        /*0068*/ 	.dword	$str$22
	.align		8
        /*0070*/ 	.dword	$str$23


//--------------------- .text._ZN7cutlass13device_kernelINS_4gemm6kernel13GemmUniversalIN4cute5tupleIJiiiiEEENS1_10collective13CollectiveMmaINS1_34MainloopSm90TmaGmmaWarpSpecializedILi25ENS5_IJNS4_1CILi1EEESB_SB_EEENS1_32KernelTmaWarpSpecializedPingpongEEENS5_IJNSA_ILi64EEENSA_ILi80EEESF_EEEaNS5_IJlSB_lEEEaSI_NS4_8TiledMMAINS4_8MMA_AtomIJNS4_4SM904GMMA26MMA_64x16x32_S32S8S8_SS_TNEEEENS4_6LayoutISC_NS5_IJNSA_ILi0EEESQ_SQ_EEEEENS5_IJNS4_10UnderscoreEST_ST_EEEEENS4_13SM90_TMA_LOADENS4_14ComposedLayoutINS4_7SwizzleILi2ELi4ELi3EEENS4_18smem_ptr_flag_bitsILi8EEENSP_INS5_IJNSA_ILi8EEESF_EEENS5_IJSF_SB_EEEEEEEvNS4_8identityESW_S16_vS17_EENS_8epilogue10collective6detail29Sm90TmaWarpSpecializedAdapterINS1A_15DefaultEpilogueIaSI_SI_NS19_6thread17LinearCombinationIaLi1EiiLNS1E_9ScaleType4KindE0ELNS_15FloatRoundStyleE2EaEENS1_15EpilogueDefaultEEEEEvvEEEEvNT_6ParamsE --------------------------
	.section	.text._ZN7cutlass13device_kernelINS_4gemm6kernel13GemmUniversalIN4cute5tupleIJiiiiEEENS1_10collective13CollectiveMmaINS1_34MainloopSm90TmaGmmaWarpSpecializedILi25ENS5_IJNS4_1CILi1EEESB_SB_EEENS1_32KernelTmaWarpSpecializedPingpongEEENS5_IJNSA_ILi64EEENSA_ILi80EEESF_EEEaNS5_IJlSB_lEEEaSI_NS4_8TiledMMAINS4_8MMA_AtomIJNS4_4SM904GMMA26MMA_64x16x32_S32S8S8_SS_TNEEEENS4_6LayoutISC_NS5_IJNSA_ILi0EEESQ_SQ_EEEEENS5_IJNS4_10UnderscoreEST_ST_EEEEENS4_13SM90_TMA_LOADENS4_14ComposedLayoutINS4_7SwizzleILi2ELi4ELi3EEENS4_18smem_ptr_flag_bitsILi8EEENSP_INS5_IJNSA_ILi8EEESF_EEENS5_IJSF_SB_EEEEEEEvNS4_8identityESW_S16_vS17_EENS_8epilogue10collective6detail29Sm90TmaWarpSpecializedAdapterINS1A_15DefaultEpilogueIaSI_SI_NS19_6thread17LinearCombinationIaLi1EiiLNS1E_9ScaleType4KindE0ELNS_15FloatRoundStyleE2EaEENS1_15EpilogueDefaultEEEEEvvEEEEvNT_6ParamsE,"ax",@progbits
	.align	128
.text._ZN7cutlass13device_kernelINS_4gemm6kernel13GemmUniversalIN4cute5tupleIJiiiiEEENS1_10collective13CollectiveMmaINS1_34MainloopSm90TmaGmmaWarpSpecializedILi25ENS5_IJNS4_1CILi1EEESB_SB_EEENS1_32KernelTmaWarpSpecializedPingpongEEENS5_IJNSA_ILi64EEENSA_ILi80EEESF_EEEaNS5_IJlSB_lEEEaSI_NS4_8TiledMMAINS4_8MMA_AtomIJNS4_4SM904GMMA26MMA_64x16x32_S32S8S8_SS_TNEEEENS4_6LayoutISC_NS5_IJNSA_ILi0EEESQ_SQ_EEEEENS5_IJNS4_10UnderscoreEST_ST_EEEEENS4_13SM90_TMA_LOADENS4_14ComposedLayoutINS4_7SwizzleILi2ELi4ELi3EEENS4_18smem_ptr_flag_bitsILi8EEENSP_INS5_IJNSA_ILi8EEESF_EEENS5_IJSF_SB_EEEEEEEvNS4_8identityESW_S16_vS17_EENS_8epilogue10collective6detail29Sm90TmaWarpSpecializedAdapterINS1A_15DefaultEpilogueIaSI_SI_NS19_6thread17LinearCombinationIaLi1EiiLNS1E_9ScaleType4KindE0ELNS_15FloatRoundStyleE2EaEENS1_15EpilogueDefaultEEEEEvvEEEEvNT_6ParamsE:
        .type           _ZN7cutlass13device_kernelINS_4gemm6kernel13GemmUniversalIN4cute5tupleIJiiiiEEENS1_10collective13CollectiveMmaINS1_34MainloopSm90TmaGmmaWarpSpecializedILi25ENS5_IJNS4_1CILi1EEESB_SB_EEENS1_32KernelTmaWarpSpecializedPingpongEEENS5_IJNSA_ILi64EEENSA_ILi80EEESF_EEEaNS5_IJlSB_lEEEaSI_NS4_8TiledMMAINS4_8MMA_AtomIJNS4_4SM904GMMA26MMA_64x16x32_S32S8S8_SS_TNEEEENS4_6LayoutISC_NS5_IJNSA_ILi0EEESQ_SQ_EEEEENS5_IJNS4_10UnderscoreEST_ST_EEEEENS4_13SM90_TMA_LOADENS4_14ComposedLayoutINS4_7SwizzleILi2ELi4ELi3EEENS4_18smem_ptr_flag_bitsILi8EEENSP_INS5_IJNSA_ILi8EEESF_EEENS5_IJSF_SB_EEEEEEEvNS4_8identityESW_S16_vS17_EENS_8epilogue10collective6detail29Sm90TmaWarpSpecializedAdapterINS1A_15DefaultEpilogueIaSI_SI_NS19_6thread17LinearCombinationIaLi1EiiLNS1E_9ScaleType4KindE0ELNS_15FloatRoundStyleE2EaEENS1_15EpilogueDefaultEEEEEvvEEEEvNT_6ParamsE,@function
        .size           _ZN7cutlass13device_kernelINS_4gemm6kernel13GemmUniversalIN4cute5tupleIJiiiiEEENS1_10collective13CollectiveMmaINS1_34MainloopSm90TmaGmmaWarpSpecializedILi25ENS5_IJNS4_1CILi1EEESB_SB_EEENS1_32KernelTmaWarpSpecializedPingpongEEENS5_IJNSA_ILi64EEENSA_ILi80EEESF_EEEaNS5_IJlSB_lEEEaSI_NS4_8TiledMMAINS4_8MMA_AtomIJNS4_4SM904GMMA26MMA_64x16x32_S32S8S8_SS_TNEEEENS4_6LayoutISC_NS5_IJNSA_ILi0EEESQ_SQ_EEEEENS5_IJNS4_10UnderscoreEST_ST_EEEEENS4_13SM90_TMA_LOADENS4_14ComposedLayoutINS4_7SwizzleILi2ELi4ELi3EEENS4_18smem_ptr_flag_bitsILi8EEENSP_INS5_IJNSA_ILi8EEESF_EEENS5_IJSF_SB_EEEEEEEvNS4_8identityESW_S16_vS17_EENS_8epilogue10collective6detail29Sm90TmaWarpSpecializedAdapterINS1A_15DefaultEpilogueIaSI_SI_NS19_6thread17LinearCombinationIaLi1EiiLNS1E_9ScaleType4KindE0ELNS_15FloatRoundStyleE2EaEENS1_15EpilogueDefaultEEEEEvvEEEEvNT_6ParamsE,(.L_x_196 - _ZN7cutlass13device_kernelINS_4gemm6kernel13GemmUniversalIN4cute5tupleIJiiiiEEENS1_10collective13CollectiveMmaINS1_34MainloopSm90TmaGmmaWarpSpecializedILi25ENS5_IJNS4_1CILi1EEESB_SB_EEENS1_32KernelTmaWarpSpecializedPingpongEEENS5_IJNSA_ILi64EEENSA_ILi80EEESF_EEEaNS5_IJlSB_lEEEaSI_NS4_8TiledMMAINS4_8MMA_AtomIJNS4_4SM904GMMA26MMA_64x16x32_S32S8S8_SS_TNEEEENS4_6LayoutISC_NS5_IJNSA_ILi0EEESQ_SQ_EEEEENS5_IJNS4_10UnderscoreEST_ST_EEEEENS4_13SM90_TMA_LOADENS4_14ComposedLayoutINS4_7SwizzleILi2ELi4ELi3EEENS4_18smem_ptr_flag_bitsILi8EEENSP_INS5_IJNSA_ILi8EEESF_EEENS5_IJSF_SB_EEEEEEEvNS4_8identityESW_S16_vS17_EENS_8epilogue10collective6detail29Sm90TmaWarpSpecializedAdapterINS1A_15DefaultEpilogueIaSI_SI_NS19_6thread17LinearCombinationIaLi1EiiLNS1E_9ScaleType4KindE0ELNS_15FloatRoundStyleE2EaEENS1_15EpilogueDefaultEEEEEvvEEEEvNT_6ParamsE)
        .other          _ZN7cutlass13device_kernelINS_4gemm6kernel13GemmUniversalIN4cute5tupleIJiiiiEEENS1_10collective13CollectiveMmaINS1_34MainloopSm90TmaGmmaWarpSpecializedILi25ENS5_IJNS4_1CILi1EEESB_SB_EEENS1_32KernelTmaWarpSpecializedPingpongEEENS5_IJNSA_ILi64EEENSA_ILi80EEESF_EEEaNS5_IJlSB_lEEEaSI_NS4_8TiledMMAINS4_8MMA_AtomIJNS4_4SM904GMMA26MMA_64x16x32_S32S8S8_SS_TNEEEENS4_6LayoutISC_NS5_IJNSA_ILi0EEESQ_SQ_EEEEENS5_IJNS4_10UnderscoreEST_ST_EEEEENS4_13SM90_TMA_LOADENS4_14ComposedLayoutINS4_7SwizzleILi2ELi4ELi3EEENS4_18smem_ptr_flag_bitsILi8EEENSP_INS5_IJNSA_ILi8EEESF_EEENS5_IJSF_SB_EEEEEEEvNS4_8identityESW_S16_vS17_EENS_8epilogue10collective6detail29Sm90TmaWarpSpecializedAdapterINS1A_15DefaultEpilogueIaSI_SI_NS19_6thread17LinearCombinationIaLi1EiiLNS1E_9ScaleType4KindE0ELNS_15FloatRoundStyleE2EaEENS1_15EpilogueDefaultEEEEEvvEEEEvNT_6ParamsE,@"STO_CUDA_ENTRY STV_DEFAULT"
_ZN7cutlass13device_kernelINS_4gemm6kernel13GemmUniversalIN4cute5tupleIJiiiiEEENS1_10collective13CollectiveMmaINS1_34MainloopSm90TmaGmmaWarpSpecializedILi25ENS5_IJNS4_1CILi1EEESB_SB_EEENS1_32KernelTmaWarpSpecializedPingpongEEENS5_IJNSA_ILi64EEENSA_ILi80EEESF_EEEaNS5_IJlSB_lEEEaSI_NS4_8TiledMMAINS4_8MMA_AtomIJNS4_4SM904GMMA26MMA_64x16x32_S32S8S8_SS_TNEEEENS4_6LayoutISC_NS5_IJNSA_ILi0EEESQ_SQ_EEEEENS5_IJNS4_10UnderscoreEST_ST_EEEEENS4_13SM90_TMA_LOADENS4_14ComposedLayoutINS4_7SwizzleILi2ELi4ELi3EEENS4_18smem_ptr_flag_bitsILi8EEENSP_INS5_IJNSA_ILi8EEESF_EEENS5_IJSF_SB_EEEEEEEvNS4_8identityESW_S16_vS17_EENS_8epilogue10collective6detail29Sm90TmaWarpSpecializedAdapterINS1A_15DefaultEpilogueIaSI_SI_NS19_6thread17LinearCombinationIaLi1EiiLNS1E_9ScaleType4KindE0ELNS_15FloatRoundStyleE2EaEENS1_15EpilogueDefaultEEEEEvvEEEEvNT_6ParamsE:
[----:B------:R-:W0:Y:S02]  /*0000*/  LDC R1, c[0x0][0x28] ;  /* 0x00000a00ff017b82 */ /* 0x000e240000000800 */
[----:B0-----:R-:W-:Y:S01]  /*0010*/  VIADD R1, R1, 0xfffffff8 ;  /* 0xfffffff801017836 */ /* 0x001fe20000000000 */
[----:B------:R-:W0:Y:S01]  /*0020*/  S2R R4, SR_TID.X ;  /* 0x0000000000047919 */ /* 0x000e220000002100 */
[----:B------:R-:W-:Y:S01]  /*0030*/  ELECT P0, URZ, PT ;  /* 0x00000000003f782f */ /* 0x000fe20003800000 */
[----:B------:R-:W-:Y:S01]  /*0040*/  BSSY B0, `(.L_x_0) ;  /* 0x000000f000007945 */ /* 0x000fe20003800000 */
[--C-:B0-----:R-:W-:Y:S02]  /*0050*/  SHF.R.U32.HI R0, RZ, 0x5, R4.reuse ;  /* 0x00000005ff007819 */ /* 0x101fe40000011604 */
[----:B------:R-:W-:-:S03]  /*0060*/  SHF.R.U32.HI R5, RZ, 0x7, R4 ;  /* 0x00000007ff057819 */ /* 0x000fc60000011604 */
[----:B------:R-:W0:Y:S04]  /*0070*/  SHFL.IDX PT, R2, R0, RZ, 0x1f ;  /* 0x00001fff00027589 */ /* 0x000e2800000e0000 */
[----:B------:R1:W2:Y:S01]  /*0080*/  SHFL.IDX PT, R8, R5, RZ, 0x1f ;  /* 0x00001fff05087589 */ /* 0x0002a200000e0000 */
[----:B0-----:R-:W-:-:S13]  /*0090*/  ISETP.NE.OR P0, PT, R2, RZ, !P0 ;  /* 0x000000ff0200720c */ /* 0x001fda0004705670 */
[----:B-12---:R-:W-:Y:S05]  /*00a0*/  @P0 BRA `(.L_x_1) ;  /* 0x0000000000200947 */ /* 0x006fea0003800000 */
[----:B------:R-:W-:Y:S02]  /*00b0*/  ULDC.64 UR4, c[0x0][0x198] ;  /* 0x0000660000047ab9 */ /* 0x000fe40000000a00 */
[----:B------:R-:W-:Y:S02]  /*00c0*/  UIADD3 UR6, UP0, UR4, 0xf0, URZ ;  /* 0x000000f004067890 */ /* 0x000fe4000ff1e03f */
[----:B------:R-:W-:Y:S02]  /*00d0*/  UIADD3 UR4, UP1, UR4, 0x1f0, URZ ;  /* 0x000001f004047890 */ /* 0x000fe4000ff3e03f */
[----:B------:R-:W-:Y:S02]  /*00e0*/  UIADD3.X UR7, URZ, UR5, URZ, UP0, !UPT ;  /* 0x000000053f077290 */ /* 0x000fe400087fe43f */
[----:B------:R-:W-:-:S07]  /*00f0*/  UIADD3.X UR5, URZ, UR5, URZ, UP1, !UPT ;  /* 0x000000053f057290 */ /* 0x000fce0008ffe43f */
[----:B------:R0:W-:Y:S02]  /*0100*/  UTMACCTL.PF [UR6] ;  /* 0x00000000060079b9 */ /* 0x0001e40008040000 */
[----:B------:R0:W-:Y:S02]  /*0110*/  UTMACCTL.PF [UR4] ;  /* 0x00000000040079b9 */ /* 0x0001e40008040000 */
[----:B0-----:R-:W-:Y:S01]  /*0120*/  NOP ;  /* 0x0000000000007918 */ /* 0x001fe20000000000 */
.L_x_1:
[----:B------:R-:W-:Y:S05]  /*0130*/  BSYNC B0 ;  /* 0x0000000000007941 */ /* 0x000fea0003800000 */
.L_x_0:
[----:B------:R-:W0:Y:S02]  /*0140*/  SHFL.IDX PT, R3, R0, RZ, 0x1f ;  /* 0x00001fff00037589 */ /* 0x000e2400000e0000 */
[----:B0-----:R-:W-:-:S13]  /*0150*/  ISETP.NE.AND P0, PT, R3, RZ, PT ;  /* 0x000000ff0300720c */ /* 0x001fda0003f05270 */
[----:B------:R-:W-:Y:S05]  /*0160*/  @P0 BRA `(.L_x_2) ;  /* 0x00000004000c0947 */ /* 0x000fea0003800000 */
[----:B------:R-:W-:Y:S01]  /*0170*/  ELECT P0, URZ, PT ;  /* 0x00000000003f782f */ /* 0x000fe20003800000 */
[----:B------:R-:W-:-:S12]  /*0180*/  BSSY B0, `(.L_x_2) ;  /* 0x0000041000007945 */ /* 0x000fd80003800000 */
[----:B------:R-:W-:Y:S05]  /*0190*/  @!P0 BRA `(.L_x_3) ;  /* 0x0000000000fc8947 */ /* 0x000fea0003800000 */
[----:B------:R-:W0:Y:S01]  /*01a0*/  S2UR UR8, SR_CgaCtaId ;  /* 0x00000000000879c3 */ /* 0x000e220000008800 */
[----:B------:R-:W-:Y:S01]  /*01b0*/  UMOV UR4, 0x400 ;  /* 0x0000040000047882 */ /* 0x000fe20000000000 */
[----:B------:R-:W-:Y:S01]  /*01c0*/  UMOV UR5, 0x1 ;  /* 0x0000000100057882 */ /* 0x000fe20000000000 */
[----:B------:R-:W-:Y:S02]  /*01d0*/  UMOV UR6, 0x80 ;  /* 0x0000008000067882 */ /* 0x000fe40000000000 */
[----:B------:R-:W-:-:S04]  /*01e0*/  UIADD3 UR6, -UR6, 0x100000, URZ ;  /* 0x0010000006067890 */ /* 0x000fc8000fffe13f */
[----:B------:R-:W-:Y:S02]  /*01f0*/  USHF.L.U32 UR7, UR6, 0xb, URZ ;  /* 0x0000000b06077899 */ /* 0x000fe4000800063f */
[----:B------:R-:W-:Y:S02]  /*0200*/  USHF.L.U32 UR6, UR6, 0x1, URZ ;  /* 0x0000000106067899 */ /* 0x000fe4000800063f */
[----:B0-----:R-:W-:Y:S02]  /*0210*/  ULEA UR8, UR8, UR4, 0x18 ;  /* 0x0000000408087291 */ /* 0x001fe4000f8ec03f */
[----:B------:R-:W-:-:S04]  /*0220*/  UIADD3 UR4, -UR5, 0x100000, URZ ;  /* 0x0010000005047890 */ /* 0x000fc8000fffe13f */
[----:B------:R-:W-:Y:S02]  /*0230*/  USHF.L.U32 UR5, UR4, 0xb, URZ ;  /* 0x0000000b04057899 */ /* 0x000fe4000800063f */
[----:B------:R-:W-:Y:S01]  /*0240*/  USHF.L.U32 UR4, UR4, 0x1, URZ ;  /* 0x0000000104047899 */ /* 0x000fe2000800063f */
[----:B------:R-:W0:Y:S11]  /*0250*/  FENCE.VIEW.ASYNC.S ;  /* 0x00000000000073c6 */ /* 0x000e360000000000 */
[----:B0-----:R0:W1:Y:S01]  /*0260*/  SYNCS.EXCH.64 URZ, [UR8], UR4 ;  /* 0x00000004083f75b2 */ /* 0x0010620008000100 */
[----:B------:R0:W2:Y:S01]  /*0270*/  SYNCS.EXCH.64 URZ, [UR8+0xc8], UR6 ;  /* 0x0000c806083f75b2 */ /* 0x0000a20008000100 */
[----:B------:R0:W3:Y:S01]  /*0280*/  SYNCS.EXCH.64 URZ, [UR8+0x8], UR4 ;  /* 0x00000804083f75b2 */ /* 0x0000e20008000100 */
[----:B------:R0:W4:Y:S01]  /*0290*/  SYNCS.EXCH.64 URZ, [UR8+0xd0], UR6 ;  /* 0x0000d006083f75b2 */ /* 0x0001220008000100 */
[----:B------:R0:W0:Y:S01]  /*02a0*/  SYNCS.EXCH.64 URZ, [UR8+0x10], UR4 ;  /* 0x00001004083f75b2 */ /* 0x0000220008000100 */
        /* <DEDUP_REMOVED lines=45> */
[----:B-1234-:R-:W-:Y:S01]  /*0580*/  NOP ;  /* 0x0000000000007918 */ /* 0x01efe20000000000 */
.L_x_3:
[----:B0-----:R-:W-:Y:S05]  /*0590*/  BSYNC B0 ;  /* 0x0000000000007941 */ /* 0x001fea0003800000 */
.L_x_2:
[----:B------:R-:W0:Y:S01]  /*05a0*/  SHFL.IDX PT, R6, R0, RZ, 0x1f ;  /* 0x00001fff00067589 */ /* 0x000e2200000e0000 */
[----:B------:R-:W-:Y:S01]  /*05b0*/  ELECT P0, URZ, PT ;  /* 0x00000000003f782f */ /* 0x000fe20003800000 */
[----:B------:R-:W-:Y:S01]  /*05c0*/  NOP ;  /* 0x0000000000007918 */ /* 0x000fe20000000000 */
[----:B------:R-:W-:Y:S01]  /*05d0*/  ELECT P1, URZ, PT ;  /* 0x00000000003f782f */ /* 0x000fe20003820000 */
[----:B------:R-:W1:Y:S01]  /*05e0*/  SHFL.IDX PT, R3, R0, RZ, 0x1f ;  /* 0x00001fff00037589 */ /* 0x000e6200000e0000 */
[----:B------:R-:W-:Y:S01]  /*05f0*/  UMOV UR4, 0x20 ;  /* 0x0000002000047882 */ /* 0x000fe20000000000 */
[----:B------:R-:W-:Y:S01]  /*0600*/  UMOV UR11, 0x80 ;  /* 0x00000080000b7882 */ /* 0x000fe20000000000 */
[----:B------:R-:W-:Y:S01]  /*0610*/  NOP ;  /* 0x0000000000007918 */ /* 0x000fe20000000000 */
[C---:B------:R-:W-:Y:S01]  /*0620*/  VIADD R33, R8.reuse, 0xffffffff ;  /* 0xffffffff08217836 */ /* 0x040fe20000000000 */
[----:B------:R-:W2:Y:S01]  /*0630*/  SHFL.IDX PT, R5, R5, RZ, 0x1f ;  /* 0x00001fff05057589 */ /* 0x000ea200000e0000 */
[----:B------:R-:W-:Y:S01]  /*0640*/  ULDC.64 UR36, c[0x0][0x208] ;  /* 0x0000820000247ab9 */ /* 0x000fe20000000a00 */
[----:B------:R-:W-:-:S02]  /*0650*/  ISETP.NE.AND P2, PT, R8, RZ, PT ;  /* 0x000000ff0800720c */ /* 0x000fc40003f45270 */
[----:B------:R-:W-:Y:S02]  /*0660*/  ISETP.GE.U32.AND P3, PT, R33, 0x2, PT ;  /* 0x000000022100780c */ /* 0x000fe40003f66070 */
[----:B0-----:R-:W-:Y:S02]  /*0670*/  ISETP.NE.OR P0, PT, R6, RZ, !P0 ;  /* 0x000000ff0600720c */ /* 0x001fe40004705670 */
[----:B-1----:R-:W-:Y:S02]  /*0680*/  ISETP.NE.OR P1, PT, R3, RZ, !P1 ;  /* 0x000000ff0300720c */ /* 0x002fe40004f25670 */
[----:B------:R-:W-:-:S04]  /*0690*/  SHF.R.S32.HI R3, RZ, 0x1f, R2 ;  /* 0x0000001fff037819 */ /* 0x000fc80000011402 */
[----:B------:R-:W-:-:S05]  /*06a0*/  LEA.HI R3, R3, R2, RZ, 0x2 ;  /* 0x0000000203037211 */ /* 0x000fca00078f10ff */
[----:B------:R-:W-:Y:S01]  /*06b0*/  VOTEU.ALL UP0, P0 ;  /* 0x00000000003f7886 */ /* 0x000fe20000000000 */
[----:B------:R-:W-:Y:S01]  /*06c0*/  LOP3.LUT R3, R3, 0xfffffffc, RZ, 0xc0, !PT ;  /* 0xfffffffc03037812 */ /* 0x000fe200078ec0ff */
[----:B------:R-:W-:-:S03]  /*06d0*/  VOTEU.ALL UP1, P1 ;  /* 0x00000000003f7886 */ /* 0x000fc60000820000 */
[----:B------:R-:W0:Y:S01]  /*06e0*/  @!UP0 S2UR UR7, SR_CgaCtaId ;  /* 0x00000000000789c3 */ /* 0x000e220000008800 */
[----:B------:R-:W-:Y:S01]  /*06f0*/  @!UP0 UMOV UR6, 0x400 ;  /* 0x0000040000068882 */ /* 0x000fe20000000000 */
[----:B------:R-:W-:-:S04]  /*0700*/  @!UP0 UIADD3 UR4, -UR4, 0x100000, URZ ;  /* 0x0010000004048890 */ /* 0x000fc8000fffe13f */
[----:B------:R-:W-:Y:S02]  /*0710*/  @!UP0 USHF.L.U32 UR5, UR4, 0xb, URZ ;  /* 0x0000000b04058899 */ /* 0x000fe4000800063f */
[----:B------:R-:W-:Y:S01]  /*0720*/  @!UP0 USHF.L.U32 UR4, UR4, 0x1, URZ ;  /* 0x0000000104048899 */ /* 0x000fe2000800063f */
[----:B------:R-:W-:Y:S01]  /*0730*/  IMAD.IADD R0, R2, 0x1, -R3 ;  /* 0x0000000102007824 */ /* 0x000fe200078e0a03 */
[----:B------:R-:W-:Y:S01]  /*0740*/  @!UP1 UMOV UR9, 0x400 ;  /* 0x0000040000099882 */ /* 0x000fe20000000000 */
[----:B------:R-:W-:Y:S01]  /*0750*/  VOTEU.ALL UP2, P1 ;  /* 0x00000000003f7886 */ /* 0x000fe20000840000 */
[----:B------:R-:W-:Y:S01]  /*0760*/  VOTEU.ALL UP3, P1 ;  /* 0x00000000003f7886 */ /* 0x000fe20000860000 */
[----:B------:R-:W-:Y:S01]  /*0770*/  VOTEU.ALL UP4, P1 ;  /* 0x00000000003f7886 */ /* 0x000fe20000880000 */
[----:B------:R-:W1:Y:S01]  /*0780*/  @!UP1 S2UR UR10, SR_CgaCtaId ;  /* 0x00000000000a99c3 */ /* 0x000e620000008800 */
[----:B------:R-:W-:Y:S01]  /*0790*/  VOTEU.ALL UP5, P1 ;  /* 0x00000000003f7886 */ /* 0x000fe200008a0000 */
[----:B------:R-:W-:-:S04]  /*07a0*/  SHF.R.S32.HI R3, RZ, 0x1f, R4 ;  /* 0x0000001fff037819 */ /* 0x000fc80000011404 */
[----:B------:R-:W-:-:S04]  /*07b0*/  LEA.HI R3, R3, R4, RZ, 0x7 ;  /* 0x0000000403037211 */ /* 0x000fc800078f38ff */
[----:B------:R-:W-:-:S05]  /*07c0*/  LOP3.LUT R3, R3, 0xffffff80, RZ, 0xc0, !PT ;  /* 0xffffff8003037812 */ /* 0x000fca00078ec0ff */
[----:B------:R-:W-:Y:S01]  /*07d0*/  IMAD.IADD R3, R4, 0x1, -R3 ;  /* 0x0000000104037824 */ /* 0x000fe200078e0a03 */
[----:B0-----:R-:W-:Y:S02]  /*07e0*/  @!UP0 ULEA UR8, UR7, UR6, 0x18 ;  /* 0x0000000607088291 */ /* 0x001fe4000f8ec03f */
[----:B------:R-:W-:-:S04]  /*07f0*/  @!UP1 UIADD3 UR6, -UR11, 0x100000, URZ ;  /* 0x001000000b069890 */ /* 0x000fc8000fffe13f */
[----:B------:R-:W-:Y:S02]  /*0800*/  @!UP1 USHF.L.U32 UR7, UR6, 0xb, URZ ;  /* 0x0000000b06079899 */ /* 0x000fe4000800063f */
[----:B------:R-:W-:Y:S01]  /*0810*/  @!UP1 USHF.L.U32 UR6, UR6, 0x1, URZ ;  /* 0x0000000106069899 */ /* 0x000fe2000800063f */
[----:B------:R-:W-:Y:S01]  /*0820*/  VOTEU.ALL UP0, P0 ;  /* 0x00000000003f7886 */ /* 0x000fe20000000000 */
[----:B-1----:R-:W-:Y:S01]  /*0830*/  @!UP1 ULEA UR9, UR10, UR9, 0x18 ;  /* 0x000000090a099291 */ /* 0x002fe2000f8ec03f */
[----:B------:R-:W-:Y:S02]  /*0840*/  VOTEU.ALL UP1, P0 ;  /* 0x00000000003f7886 */ /* 0x000fe40000020000 */
[----:B------:R-:W-:Y:S01]  /*0850*/  ULDC.64 UR10, c[0x0][0x598] ;  /* 0x00016600000a7ab9 */ /* 0x000fe20000000a00 */
[----:B------:R-:W-:Y:S01]  /*0860*/  ISETP.NE.AND P0, PT, R0, 0x3, PT ;  /* 0x000000030000780c */ /* 0x000fe20003f05270 */
[----:B------:R-:W0:Y:S02]  /*0870*/  FENCE.VIEW.ASYNC.S ;  /* 0x00000000000073c6 */ /* 0x000e240000000000 */
[----:B0-----:R0:W1:Y:S01]  /*0880*/  @!UP0 SYNCS.EXCH.64 URZ, [UR8+0x1c0], UR4 ;  /* 0x0001c004083f85b2 */ /* 0x0010620008000100 */
[----:B------:R-:W-:-:S02]  /*0890*/  ISETP.NE.U32.AND P1, PT, RZ, UR10, PT ;  /* 0x0000000aff007c0c */ /* 0x000fc4000bf25070 */
[----:B------:R-:W-:Y:S02]  /*08a0*/  ISETP.EQ.OR P0, PT, R0, RZ, !P0 ;  /* 0x000000ff0000720c */ /* 0x000fe40004702670 */
[----:B------:R-:W-:Y:S02]  /*08b0*/  ISETP.NE.AND.EX P1, PT, RZ, UR11, PT, P1 ;  /* 0x0000000bff007c0c */ /* 0x000fe4000bf25310 */
[----:B------:R-:W-:-:S04]  /*08c0*/  ISETP.EQ.AND P0, PT, R8, RZ, P0 ;  /* 0x000000ff0800720c */ /* 0x000fc80000702270 */
[----:B------:R-:W-:-:S04]  /*08d0*/  SEL R16, RZ, 0x1, !P0 ;  /* 0x00000001ff107807 */ /* 0x000fc80004000000 */
[----:B------:R-:W-:Y:S01]  /*08e0*/  SEL R16, R16, 0x2, P3 ;  /* 0x0000000210107807 */ /* 0x000fe20001800000 */
[----:B------:R0:W1:Y:S01]  /*08f0*/  @!UP1 SYNCS.EXCH.64 URZ, [UR8+0x1c8], UR4 ;  /* 0x0001c804083f95b2 */ /* 0x0000620008000100 */
[----:B------:R-:W-:Y:S01]  /*0900*/  NOP ;  /* 0x0000000000007918 */ /* 0x000fe20000000000 */
[----:B------:R0:W1:Y:S01]  /*0910*/  @!UP2 SYNCS.EXCH.64 URZ, [UR9+0x1a0], UR6 ;  /* 0x0001a006093fa5b2 */ /* 0x0000620008000100 */
[----:B------:R0:W1:Y:S01]  /*0920*/  @!UP3 SYNCS.EXCH.64 URZ, [UR9+0x1a8], UR6 ;  /* 0x0001a806093fb5b2 */ /* 0x0000620008000100 */
[----:B------:R0:W1:Y:S01]  /*0930*/  @!UP4 SYNCS.EXCH.64 URZ, [UR9+0x1b0], UR6 ;  /* 0x0001b006093fc5b2 */ /* 0x0000620008000100 */
[----:B------:R0:W1:Y:S01]  /*0940*/  @!UP5 SYNCS.EXCH.64 URZ, [UR9+0x1b8], UR6 ;  /* 0x0001b806093fd5b2 */ /* 0x0000620008000100 */
[----:B------:R-:W-:Y:S01]  /*0950*/  NOP ;  /* 0x0000000000007918 */ /* 0x000fe20000000000 */
[----:B-1----:R-:W-:Y:S06]  /*0960*/  BAR.SYNC.DEFER_BLOCKING 0x0 ;  /* 0x0000000000007b1d */ /* 0x002fec0000010000 */
[----:B0-2---:R-:W-:Y:S05]  /*0970*/  @!P1 BRA `(.L_x_4) ;  /* 0x00000000001c9947 */ /* 0x005fea0003800000 */
[----:B------:R-:W0:Y:S02]  /*0980*/  LDC.64 R6, c[0x0][0x598] ;  /* 0x00016600ff067b82 */ /* 0x000e240000000a00 */
[----:B0-----:R-:W2:Y:S02]  /*0990*/  LDG.E.64 R6, desc[UR36][R6.64] ;  /* 0x0000002406067981 */ /* 0x001ea4000c1e1b00 */
[----:B--2---:R-:W-:-:S04]  /*09a0*/  ISETP.NE.U32.AND P0, PT, R6, RZ, PT ;  /* 0x000000ff0600720c */ /* 0x004fc80003f05070 */
[----:B------:R-:W-:-:S13]  /*09b0*/  ISETP.NE.AND.EX P0, PT, R7, RZ, PT, P0 ;  /* 0x000000ff0700720c */ /* 0x000fda0003f05300 */
[----:B------:R-:W-:Y:S05]  /*09c0*/  @!P0 BRA `(.L_x_4) ;  /* 0x0000000000088947 */ /* 0x000fea0003800000 */
[----:B------:R1:W5:Y:S01]  /*09d0*/  LD.E R64, desc[UR36][R6.64] ;  /* 0x0000002406407980 */ /* 0x000362000c101900 */
[----:B------:R-:W-:Y:S05]  /*09e0*/  BRA `(.L_x_5) ;  /* 0x0000000000247947 */ /* 0x000fea0003800000 */
.L_x_4:
[----:B------:R-:W-:Y:S02]  /*09f0*/  ULDC.64 UR4, c[0x0][0x588] ;  /* 0x0001620000047ab9 */ /* 0x000fe40000000a00 */
[----:B------:R-:W-:-:S04]  /*0a00*/  ISETP.NE.U32.AND P0, PT, RZ, UR4, PT ;  /* 0x00000004ff007c0c */ /* 0x000fc8000bf05070 */
[----:B------:R-:W-:-:S13]  /*0a10*/  ISETP.NE.AND.EX P0, PT, RZ, UR5, PT, P0 ;  /* 0x00000005ff007c0c */ /* 0x000fda000bf05300 */
[----:B------:R-:W-:Y:S05]  /*0a20*/  @!P0 BRA `(.L_x_6) ;  /* 0x00000000000c8947 */ /* 0x000fea0003800000 */
[----:B------:R-:W0:Y:S02]  /*0a30*/  LDC.64 R64, c[0x0][0x588] ;  /* 0x00016200ff407b82 */ /* 0x000e240000000a00 */
[----:B0-----:R0:W5:Y:S01]  /*0a40*/  LDG.E R64, desc[UR36][R64.64] ;  /* 0x0000002440407981 */ /* 0x001162000c1e1900 */
[----:B------:R-:W-:Y:S05]  /*0a50*/  BRA `(.L_x_5) ;  /* 0x0000000000087947 */ /* 0x000fea0003800000 */
.L_x_6:
[----:B------:R-:W-:Y:S02]  /*0a60*/  ULDC UR4, c[0x0][0x580] ;  /* 0x0001600000047ab9 */ /* 0x000fe40000000800 */
[----:B------:R-:W-:-:S07]  /*0a70*/  IMAD.U32 R64, RZ, RZ, UR4 ;  /* 0x00000004ff407e24 */ /* 0x000fce000f8e00ff */
.L_x_5:
[----:B------:R-:W-:Y:S02]  /*0a80*/  ULDC.64 UR4, c[0x0][0x5a0] ;  /* 0x0001680000047ab9 */ /* 0x000fe40000000a00 */
[----:B------:R-:W-:-:S04]  /*0a90*/  ISETP.NE.U32.AND P0, PT, RZ, UR4, PT ;  /* 0x00000004ff007c0c */ /* 0x000fc8000bf05070 */
[----:B------:R-:W-:-:S13]  /*0aa0*/  ISETP.NE.AND.EX P0, PT, RZ, UR5, PT, P0 ;  /* 0x00000005ff007c0c */ /* 0x000fda000bf05300 */
[----:B------:R-:W-:Y:S05]  /*0ab0*/  @!P0 BRA `(.L_x_7) ;  /* 0x00000000001c8947 */ /* 0x000fea0003800000 */
[----:B-1----:R-:W1:Y:S02]  /*0ac0*/  LDC.64 R6, c[0x0][0x5a0] ;  /* 0x00016800ff067b82 */ /* 0x002e640000000a00 */
[----:B-1----:R-:W2:Y:S02]  /*0ad0*/  LDG.E.64 R6, desc[UR36][R6.64] ;  /* 0x0000002406067981 */ /* 0x002ea4000c1e1b00 */
[----:B--2---:R-:W-:-:S04]  /*0ae0*/  ISETP.NE.U32.AND P0, PT, R6, RZ, PT ;  /* 0x000000ff0600720c */ /* 0x004fc80003f05070 */
[----:B------:R-:W-:-:S13]  /*0af0*/  ISETP.NE.AND.EX P0, PT, R7, RZ, PT, P0 ;  /* 0x000000ff0700720c */ /* 0x000fda0003f05300 */
[----:B------:R-:W-:Y:S05]  /*0b00*/  @!P0 BRA `(.L_x_7) ;  /* 0x0000000000088947 */ /* 0x000fea0003800000 */
[----:B0-----:R2:W5:Y:S01]  /*0b10*/  LD.E R65, desc[UR36][R6.64] ;  /* 0x0000002406417980 */ /* 0x001562000c101900 */
[----:B------:R-:W-:Y:S05]  /*0b20*/  BRA `(.L_x_8) ;  /* 0x0000000000247947 */ /* 0x000fea0003800000 */
.L_x_7:
[----:B------:R-:W-:Y:S02]  /*0b30*/  ULDC.64 UR4, c[0x0][0x590] ;  /* 0x0001640000047ab9 */ /* 0x000fe40000000a00 */
[----:B------:R-:W-:-:S04]  /*0b40*/  ISETP.NE.U32.AND P0, PT, RZ, UR4, PT ;  /* 0x00000004ff007c0c */ /* 0x000fc8000bf05070 */
[----:B------:R-:W-:-:S13]  /*0b50*/  ISETP.NE.AND.EX P0, PT, RZ, UR5, PT, P0 ;  /* 0x00000005ff007c0c */ /* 0x000fda000bf05300 */
[----:B------:R-:W-:Y:S05]  /*0b60*/  @!P0 BRA `(.L_x_9) ;  /* 0x00000000000c8947 */ /* 0x000fea0003800000 */
[----:B-1----:R-:W0:Y:S02]  /*0b70*/  LDC.64 R6, c[0x0][0x590] ;  /* 0x00016400ff067b82 */ /* 0x002e240000000a00 */
[----:B0-----:R0:W5:Y:S01]  /*0b80*/  LDG.E R65, desc[UR36][R6.64] ;  /* 0x0000002406417981 */ /* 0x001162000c1e1900 */
[----:B------:R-:W-:Y:S05]  /*0b90*/  BRA `(.L_x_8) ;  /* 0x0000000000087947 */ /* 0x000fea0003800000 */
.L_x_9:
[----:B------:R-:W-:Y:S02]  /*0ba0*/  ULDC UR4, c[0x0][0x584] ;  /* 0x0001610000047ab9 */ /* 0x000fe40000000800 */
[----:B0-----:R-:W-:-:S07]  /*0bb0*/  IMAD.U32 R65, RZ, RZ, UR4 ;  /* 0x00000004ff417e24 */ /* 0x001fce000f8e00ff */
.L_x_8:
[----:B------:R-:W3:Y:S01]  /*0bc0*/  LDC R2, c[0x0][0x65c] ;  /* 0x00019700ff027b82 */ /* 0x000ee20000000800 */
[----:B------:R-:W4:Y:S01]  /*0bd0*/  S2R R14, SR_CTAID.Y ;  /* 0x00000000000e7919 */ /* 0x000f220000002600 */
[----:B------:R-:W-:Y:S01]  /*0be0*/  ULDC UR6, c[0x0][0x28c] ;  /* 0x0000a30000067ab9 */ /* 0x000fe20000000800 */
[----:B------:R-:W-:Y:S01]  /*0bf0*/  ISETP.NE.AND P0, PT, R8, 0x2, PT ;  /* 0x000000020800780c */ /* 0x000fe20003f05270 */
[----:B------:R-:W-:Y:S01]  /*0c00*/  UIADD3 UR6, UR6, 0x3f, URZ ;  /* 0x0000003f06067890 */ /* 0x000fe2000fffe03f */
[----:B012---:R-:W0:Y:S01]  /*0c10*/  S2R R6, SR_CTAID.X ;  /* 0x0000000000067919 */ /* 0x007e220000002500 */
[----:B------:R-:W-:Y:S01]  /*0c20*/  IMAD.MOV.U32 R7, RZ, RZ, RZ ;  /* 0x000000ffff077224 */ /* 0x000fe200078e00ff */
[----:B------:R-:W-:Y:S01]  /*0c30*/  UMOV UR38, URZ ;  /* 0x0000003f00267c82 */ /* 0x000fe20008000000 */
[----:B------:R-:W-:Y:S01]  /*0c40*/  USHF.R.S32.HI UR7, URZ, 0x1f, UR6 ;  /* 0x0000001f3f077899 */ /* 0x000fe20008011406 */
[----:B------:R-:W-:Y:S01]  /*0c50*/  UMOV UR39, URZ ;  /* 0x0000003f00277c82 */ /* 0x000fe20008000000 */
[----:B------:R-:W-:-:S02]  /*0c60*/  ULDC.64 UR8, c[0x0][0x650] ;  /* 0x0001940000087ab9 */ /* 0x000fc40000000a00 */
[----:B------:R-:W-:-:S04]  /*0c70*/  ULEA.HI UR7, UR7, UR6, URZ, 0x6 ;  /* 0x0000000607077291 */ /* 0x000fc8000f8f303f */
[----:B------:R-:W-:Y:S01]  /*0c80*/  USHF.R.S32.HI UR40, URZ, 0x6, UR7 ;  /* 0x000000063f287899 */ /* 0x000fe20008011407 */
[----:B---3--:R-:W-:-:S13]  /*0c90*/  ISETP.NE.AND P1, PT, R2, 0x1, PT ;  /* 0x000000010200780c */ /* 0x008fda0003f25270 */
[----:B------:R-:W0:Y:S01]  /*0ca0*/  @P1 LDC R19, c[0x0][0x10] ;  /* 0x00000400ff131b82 */ /* 0x000e220000000800 */
[----:B----4-:R-:W-:Y:S02]  /*0cb0*/  @P1 IMAD.MOV.U32 R8, RZ, RZ, R14 ;  /* 0x000000ffff081224 */ /* 0x010fe400078e000e */
[----:B------:R-:W-:Y:S02]  /*0cc0*/  @P1 IMAD.MOV.U32 R9, RZ, RZ, RZ ;  /* 0x000000ffff091224 */ /* 0x000fe400078e00ff */
[----:B------:R-:W-:-:S03]  /*0cd0*/  @P1 IMAD.MOV.U32 R17, RZ, RZ, RZ ;  /* 0x000000ffff111224 */ /* 0x000fc600078e00ff */
[----:B------:R-:W1:Y:S01]  /*0ce0*/  @!P1 LDC R11, c[0x0][0xc] ;  /* 0x00000300ff0b9b82 */ /* 0x000e620000000800 */
[----:B------:R-:W-:Y:S01]  /*0cf0*/  ULDC UR4, c[0x0][0xc] ;  /* 0x0000030000047ab9 */ /* 0x000fe20000000800 */
[----:B------:R-:W-:Y:S02]  /*0d00*/  ULDC UR5, c[0x0][0x10] ;  /* 0x0000040000057ab9 */ /* 0x000fe40000000800 */
[----:B------:R-:W-:-:S04]  /*0d10*/  UIMAD.WIDE.U32 UR4, UR4, UR5, URZ ;  /* 0x00000005040472a5 */ /* 0x000fc8000f8e003f */
[----:B------:R-:W2:Y:S01]  /*0d20*/  LDC R2, c[0x0][0x14] ;  /* 0x00000500ff027b82 */ /* 0x000ea20000000800 */
[----:B0-----:R-:W-:-:S04]  /*0d30*/  @P1 IMAD.WIDE.U32 R18, R6, R19, R8 ;  /* 0x0000001306121225 */ /* 0x001fc800078e0008 */
[----:B------:R-:W-:Y:S02]  /*0d40*/  @P1 IMAD.IADD R17, R19, 0x1, R17 ;  /* 0x0000000113111824 */ /* 0x000fe400078e0211 */
[----:B-1----:R-:W-:-:S04]  /*0d50*/  @!P1 IMAD.WIDE.U32 R8, R11, R14, R6 ;  /* 0x0000000e0b089225 */ /* 0x002fc800078e0006 */
[----:B------:R-:W-:Y:S02]  /*0d60*/  @!P1 IMAD.MOV.U32 R18, RZ, RZ, R8 ;  /* 0x000000ffff129224 */ /* 0x000fe400078e0008 */
[----:B------:R-:W-:Y:S02]  /*0d70*/  @!P1 IMAD.MOV.U32 R17, RZ, RZ, R9 ;  /* 0x000000ffff119224 */ /* 0x000fe400078e0009 */
[----:B--2---:R-:W-:-:S04]  /*0d80*/  IMAD.WIDE.U32 R12, R2, UR4, RZ ;  /* 0x00000004020c7c25 */ /* 0x004fc8000f8e00ff */
[----:B------:R-:W-:Y:S01]  /*0d90*/  IMAD R23, R2, UR5, RZ ;  /* 0x0000000502177c24 */ /* 0x000fe2000f8e02ff */
[----:B------:R0:W-:Y:S03]  /*0da0*/  STL.64 [R1], R12 ;  /* 0x0000000c01007387 */ /* 0x0001e60000100a00 */
[----:B------:R-:W-:Y:S01]  /*0db0*/  IMAD.IADD R23, R13, 0x1, R23 ;  /* 0x000000010d177824 */ /* 0x000fe200078e0217 */
[----:B------:R-:W-:Y:S06]  /*0dc0*/  @P0 BRA `(.L_x_10) ;  /* 0x0000000000200947 */ /* 0x000fec0003800000 */
[----:B------:R-:W-:Y:S01]  /*0dd0*/  UISETP.GE.U32.AND UP0, UPT, UR40, 0x19, UPT ;  /* 0x000000192800788c */ /* 0x000fe2000bf06070 */
[----:B------:R-:W-:Y:S01]  /*0de0*/  IADD3 R18, P0, R18, R12, RZ ;  /* 0x0000000c12127210 */ /* 0x000fe20007f1e0ff */
[----:B------:R-:W-:Y:S01]  /*0df0*/  UIMAD.WIDE.U32 UR4, UR40, 0x51eb851f, URZ ;  /* 0x51eb851f280478a5 */ /* 0x000fe2000f8e003f */
[----:B------:R-:W-:-:S03]  /*0e00*/  UMOV UR39, URZ ;  /* 0x0000003f00277c82 */ /* 0x000fc60008000000 */
[----:B------:R-:W-:Y:S01]  /*0e10*/  USHF.R.U32.HI UR4, URZ, 0x3, UR5 ;  /* 0x000000033f047899 */ /* 0x000fe20008011605 */
[----:B------:R-:W-:-:S03]  /*0e20*/  IMAD.X R17, R23, 0x1, R17, P0 ;  /* 0x0000000117117824 */ /* 0x000fc600000e0611 */
[----:B------:R-:W-:Y:S02]  /*0e30*/  UIMAD UR38, UR4, -0x19, UR40 ;  /* 0xffffffe7042678a4 */ /* 0x000fe4000f8e0228 */
[----:B------:R-:W-:-:S12]  /*0e40*/  @UP0 ULOP3.LUT UR39, UR4, 0x1, URZ, 0xc0, !UPT ;  /* 0x0000000104270892 */ /* 0x000fd8000f8ec03f */
.L_x_10:
[----:B------:R-:W-:Y:S01]  /*0e50*/  ISETP.GE.U32.AND P0, PT, R18, UR8, PT ;  /* 0x0000000812007c0c */ /* 0x000fe2000bf06070 */
[----:B------:R-:W-:Y:S01]  /*0e60*/  IMAD.MOV.U32 R19, RZ, RZ, -0x1 ;  /* 0xffffffffff137424 */ /* 0x000fe200078e00ff */
[----:B------:R-:W-:Y:S01]  /*0e70*/  PRMT R8, RZ, 0x7610, R8 ;  /* 0x00007610ff087816 */ /* 0x000fe20000000008 */
[----:B------:R-:W-:Y:S01]  /*0e80*/  IMAD.MOV.U32 R22, RZ, RZ, -0x1 ;  /* 0xffffffffff167424 */ /* 0x000fe200078e00ff */
[----:B------:R-:W-:Y:S01]  /*0e90*/  ISETP.GE.U32.AND.EX P0, PT, R17, UR9, PT, P0 ;  /* 0x0000000911007c0c */ /* 0x000fe2000bf06100 */
[----:B------:R-:W-:-:S12]  /*0ea0*/  IMAD.MOV.U32 R2, RZ, RZ, -0x1 ;  /* 0xffffffffff027424 */ /* 0x000fd800078e00ff */
[----:B------:R-:W-:Y:S05]  /*0eb0*/  @P0 BRA `(.L_x_11) ;  /* 0x00000004005c0947 */ /* 0x000fea0003800000 */
[----:B------:R-:W1:Y:S01]  /*0ec0*/  LDC.64 R20, c[0x0][0x628] ;  /* 0x00018a00ff147b82 */ /* 0x000e620000000a00 */
[----:B------:R-:W-:Y:S02]  /*0ed0*/  IMAD.MOV.U32 R8, RZ, RZ, R18 ;  /* 0x000000ffff087224 */ /* 0x000fe400078e0012 */
[----:B------:R-:W-:-:S05]  /*0ee0*/  IMAD.MOV.U32 R9, RZ, RZ, R17 ;  /* 0x000000ffff097224 */ /* 0x000fca00078e0011 */
[----:B------:R-:W2:Y:S08]  /*0ef0*/  LDC R2, c[0x0][0x630] ;  /* 0x00018c00ff027b82 */ /* 0x000eb00000000800 */
[----:B------:R-:W3:Y:S01]  /*0f00*/  LDC.64 R24, c[0x0][0x620] ;  /* 0x00018800ff187b82 */ /* 0x000ee20000000a00 */
[----:B-1----:R-:W-:-:S04]  /*0f10*/  ISETP.NE.U32.AND P0, PT, R20, RZ, PT ;  /* 0x000000ff1400720c */ /* 0x002fc80003f05070 */
[----:B------:R-:W-:-:S13]  /*0f20*/  ISETP.NE.AND.EX P0, PT, R21, RZ, PT, P0 ;  /* 0x000000ff1500720c */ /* 0x000fda0003f05300 */
[----:B--23--:R-:W-:Y:S05]  /*0f30*/  @!P0 BRA `(.L_x_12) ;  /* 0x0000000000288947 */ /* 0x00cfea0003800000 */
[----:B0-----:R-:W0:Y:S02]  /*0f40*/  LDC R13, c[0x0][0x634] ;  /* 0x00018d00ff0d7b82 */ /* 0x001e240000000800 */
[----:B0-----:R-:W-:-:S05]  /*0f50*/  IADD3 R13, P0, R18, R13, RZ ;  /* 0x0000000d120d7210 */ /* 0x001fca0007f1e0ff */
[----:B------:R-:W-:-:S04]  /*0f60*/  IMAD.X R15, RZ, RZ, R17, P0 ;  /* 0x000000ffff0f7224 */ /* 0x000fc800000e0611 */
[----:B------:R-:W-:-:S04]  /*0f70*/  IMAD.WIDE.U32 R8, R15, R20, RZ ;  /* 0x000000140f087225 */ /* 0x000fc800078e00ff */
[----:B------:R-:W-:-:S04]  /*0f80*/  IMAD.WIDE.U32 R10, P0, R13, R21, R8 ;  /* 0x000000150d0a7225 */ /* 0x000fc80007800008 */
[----:B------:R-:W-:-:S04]  /*0f90*/  IMAD.WIDE.U32 R8, R13, R20, RZ ;  /* 0x000000140d087225 */ /* 0x000fc800078e00ff */
[----:B------:R-:W-:Y:S01]  /*0fa0*/  IMAD.X R13, RZ, RZ, RZ, P0 ;  /* 0x000000ffff0d7224 */ /* 0x000fe200000e06ff */
[----:B------:R-:W-:Y:S01]  /*0fb0*/  IADD3 RZ, P0, R9, R10, RZ ;  /* 0x0000000a09ff7210 */ /* 0x000fe20007f1e0ff */
[----:B------:R-:W-:-:S04]  /*0fc0*/  IMAD.MOV.U32 R12, RZ, RZ, R11 ;  /* 0x000000ffff0c7224 */ /* 0x000fc800078e000b */
[----:B------:R-:W-:-:S08]  /*0fd0*/  IMAD.WIDE.U32.X R8, R15, R21, R12, P0 ;  /* 0x000000150f087225 */ /* 0x000fd000000e040c */
.L_x_12:
[-CC-:B------:R-:W-:Y:S01]  /*0fe0*/  SHF.R.U64 R31, R8, R2.reuse, R9.reuse ;  /* 0x00000002081f7219 */ /* 0x180fe20000001209 */
[----:B0-----:R-:W0:Y:S01]  /*0ff0*/  LDC R12, c[0x0][0x618] ;  /* 0x00018600ff0c7b82 */ /* 0x001e220000000800 */
[----:B------:R-:W-:Y:S01]  /*1000*/  SHF.R.U32.HI R7, RZ, R2, R9 ;  /* 0x00000002ff077219 */ /* 0x000fe20000011609 */
[----:B------:R-:W-:Y:S01]  /*1010*/  ULDC UR4, c[0x0][0x150] ;  /* 0x0000540000047ab9 */ /* 0x000fe20000000800 */
[----:B------:R-:W-:Y:S01]  /*1020*/  IADD3 R11, P0, RZ, -R31, RZ ;  /* 0x8000001fff0b7210 */ /* 0x000fe20007f1e0ff */
[----:B------:R-:W-:Y:S01]  /*1030*/  IMAD.MOV.U32 R19, RZ, RZ, R17 ;  /* 0x000000ffff137224 */ /* 0x000fe200078e0011 */
[----:B------:R-:W-:-:S03]  /*1040*/  I2FP.F32.U32 R2, R6 ;  /* 0x0000000600027245 */ /* 0x000fc60000201000 */
[----:B------:R-:W1:Y:S01]  /*1050*/  LDC.64 R26, c[0x0][0x640] ;  /* 0x00019000ff1a7b82 */ /* 0x000e620000000a00 */
[----:B------:R-:W-:Y:S02]  /*1060*/  IMAD.X R13, RZ, RZ, ~R7, P0 ;  /* 0x000000ffff0d7224 */ /* 0x000fe400000e0e07 */
[----:B------:R-:W-:Y:S01]  /*1070*/  FMUL R2, R2, UR4 ;  /* 0x0000000402027c20 */ /* 0x000fe20008400000 */
[----:B------:R-:W-:Y:S01]  /*1080*/  IMAD.WIDE.U32 R8, R11, R24, R18 ;  /* 0x000000180b087225 */ /* 0x000fe200078e0012 */
[----:B------:R-:W-:-:S03]  /*1090*/  ULDC UR4, c[0x0][0x154] ;  /* 0x0000550000047ab9 */ /* 0x000fc60000000800 */
[----:B------:R-:W-:Y:S01]  /*10a0*/  IMAD R10, R13, R24, RZ ;  /* 0x000000180d0a7224 */ /* 0x000fe200078e02ff */
[----:B------:R-:W2:Y:S01]  /*10b0*/  LDC R7, c[0x0][0x144] ;  /* 0x00005100ff077b82 */ /* 0x000ea20000000800 */
[----:B------:R-:W3:Y:S02]  /*10c0*/  F2I.U32.TRUNC.NTZ R2, R2 ;  /* 0x0000000200027305 */ /* 0x000ee4000020f000 */
[----:B------:R-:W-:-:S04]  /*10d0*/  IMAD R11, R11, R25, R10 ;  /* 0x000000190b0b7224 */ /* 0x000fc800078e020a */
[----:B------:R-:W-:Y:S01]  /*10e0*/  IMAD.IADD R9, R9, 0x1, R11 ;  /* 0x0000000109097824 */ /* 0x000fe200078e020b */
[----:B------:R-:W4:Y:S01]  /*10f0*/  LDC R22, c[0x0][0x608] ;  /* 0x00018200ff167b82 */ /* 0x000f220000000800 */
[----:B------:R-:W-:-:S03]  /*1100*/  IMAD.MOV.U32 R11, RZ, RZ, -0x1 ;  /* 0xffffffffff0b7424 */ /* 0x000fc600078e00ff */
[--C-:B0-----:R-:W-:Y:S02]  /*1110*/  SHF.R.U64 R20, R8, R12, R9.reuse ;  /* 0x0000000c08147219 */ /* 0x101fe40000001209 */
[----:B------:R-:W-:Y:S02]  /*1120*/  I2FP.F32.U32 R8, R14 ;  /* 0x0000000e00087245 */ /* 0x000fe40000201000 */
[----:B------:R-:W0:Y:S01]  /*1130*/  LDC R24, c[0x0][0x658] ;  /* 0x00019600ff187b82 */ /* 0x000e220000000800 */
[----:B-1----:R-:W-:Y:S01]  /*1140*/  ISETP.NE.U32.AND P0, PT, R26, RZ, PT ;  /* 0x000000ff1a00720c */ /* 0x002fe20003f05070 */
[----:B---3--:R-:W-:Y:S02]  /*1150*/  IMAD.MOV R10, RZ, RZ, -R2 ;  /* 0x000000ffff0a7224 */ /* 0x008fe400078e0a02 */
[----:B------:R-:W-:Y:S01]  /*1160*/  FMUL R8, R8, UR4 ;  /* 0x0000000408087c20 */ /* 0x000fe20008400000 */
[----:B------:R-:W-:Y:S02]  /*1170*/  SHF.R.U32.HI R9, RZ, R12, R9 ;  /* 0x0000000cff097219 */ /* 0x000fe40000011609 */
[----:B------:R-:W-:Y:S01]  /*1180*/  ISETP.NE.AND.EX P0, PT, R27, RZ, PT, P0 ;  /* 0x000000ff1b00720c */ /* 0x000fe20003f05300 */
[----:B------:R1:W3:Y:S01]  /*1190*/  F2I.U32.TRUNC.NTZ R15, R8 ;  /* 0x00000008000f7305 */ /* 0x0002e2000020f000 */
[----:B------:R-:W1:Y:S01]  /*11a0*/  LDC R19, c[0x0][0x148] ;  /* 0x00005200ff137b82 */ /* 0x000e620000000800 */
[----:B--2---:R-:W-:-:S07]  /*11b0*/  IMAD R2, R7, R10, R6 ;  /* 0x0000000a07027224 */ /* 0x004fce00078e0206 */
[----:B------:R-:W2:Y:S01]  /*11c0*/  LDC R25, c[0x0][0x600] ;  /* 0x00018000ff197b82 */ /* 0x000ea20000000800 */
[-CC-:B----4-:R-:W-:Y:S02]  /*11d0*/  SHF.R.U64 R32, R20, R22.reuse, R9.reuse ;  /* 0x0000001614207219 */ /* 0x190fe40000001209 */
[----:B------:R-:W-:Y:S01]  /*11e0*/  SHF.R.U32.HI R7, RZ, R22, R9 ;  /* 0x00000016ff077219 */ /* 0x000fe20000011609 */
[----:B------:R-:W-:-:S04]  /*11f0*/  IMAD.MOV.U32 R9, RZ, RZ, 0x1 ;  /* 0x00000001ff097424 */ /* 0x000fc800078e00ff */
[----:B------:R-:W4:Y:S01]  /*1200*/  LDC R28, c[0x0][0x648] ;  /* 0x00019200ff1c7b82 */ /* 0x000f220000000800 */
[-C--:B0-----:R-:W-:Y:S02]  /*1210*/  SHF.L.U32 R6, R11, R24.reuse, RZ ;  /* 0x000000180b067219 */ /* 0x081fe400000006ff */
[--C-:B------:R-:W-:Y:S02]  /*1220*/  SHF.R.U64 R22, R32, R24, R7.reuse ;  /* 0x0000001820167219 */ /* 0x100fe40000001207 */
[----:B------:R-:W-:Y:S02]  /*1230*/  LOP3.LUT R13, RZ, R6, RZ, 0x33, !PT ;  /* 0x00000006ff0d7212 */ /* 0x000fe400078e33ff */
[-C--:B------:R-:W-:Y:S01]  /*1240*/  SHF.R.U32.HI R7, RZ, R24.reuse, R7 ;  /* 0x00000018ff077219 */ /* 0x080fe20000011607 */
[----:B------:R-:W0:Y:S01]  /*1250*/  LDC R29, c[0x0][0x638] ;  /* 0x00018e00ff1d7b82 */ /* 0x000e220000000800 */
[----:B------:R-:W-:Y:S01]  /*1260*/  SHF.L.U32 R12, R9, R24, RZ ;  /* 0x00000018090c7219 */ /* 0x000fe200000006ff */
[----:B------:R-:W-:-:S06]  /*1270*/  IMAD.MOV.U32 R6, RZ, RZ, R22 ;  /* 0x000000ffff067224 */ /* 0x000fcc00078e0016 */
[----:B------:R-:W0:Y:S01]  /*1280*/  LDC R30, c[0x0][0x610] ;  /* 0x00018400ff1e7b82 */ /* 0x000e220000000800 */
[----:B-1-3--:R-:W-:Y:S05]  /*1290*/  @!P0 BRA `(.L_x_13) ;  /* 0x0000000000288947 */ /* 0x00afea0003800000 */
[----:B------:R-:W1:Y:S02]  /*12a0*/  LDC R11, c[0x0][0x64c] ;  /* 0x00019300ff0b7b82 */ /* 0x000e640000000800 */
[----:B-1----:R-:W-:-:S05]  /*12b0*/  IADD3 R11, P0, R22, R11, RZ ;  /* 0x0000000b160b7210 */ /* 0x002fca0007f1e0ff */
        /* <DEDUP_REMOVED lines=8> */
.L_x_13:
[----:B----4-:R-:W-:Y:S01]  /*1340*/  SHF.R.U64 R6, R6, R28, R7 ;  /* 0x0000001c06067219 */ /* 0x010fe20000001207 */
[----:B--2---:R-:W-:Y:S01]  /*1350*/  VIADD R7, R25, 0xffffffff ;  /* 0xffffffff19077836 */ /* 0x004fe20000000000 */
[----:B------:R-:W-:Y:S01]  /*1360*/  LOP3.LUT R13, R32, R13, RZ, 0xc0, !PT ;  /* 0x0000000d200d7212 */ /* 0x000fe200078ec0ff */
[----:B------:R-:W-:Y:S02]  /*1370*/  IMAD.MOV R15, RZ, RZ, -R15 ;  /* 0x000000ffff0f7224 */ /* 0x000fe400078e0a0f */
[----:B------:R-:W-:Y:S01]  /*1380*/  IMAD.MOV R8, RZ, RZ, -R6 ;  /* 0x000000ffff087224 */ /* 0x000fe200078e0a06 */
[----:B------:R-:W-:Y:S01]  /*1390*/  LOP3.LUT R7, R20, R7, RZ, 0xc0, !PT ;  /* 0x0000000714077212 */ /* 0x000fe200078ec0ff */
[----:B------:R-:W-:Y:S02]  /*13a0*/  IMAD R13, R12, R6, R13 ;  /* 0x000000060c0d7224 */ /* 0x000fe400078e020d */
[----:B------:R-:W-:Y:S02]  /*13b0*/  @P1 IMAD R2, R19, R15, R14 ;  /* 0x0000000f13021224 */ /* 0x000fe400078e020e */
[----:B0-----:R-:W-:-:S02]  /*13c0*/  IMAD R6, R8, R29, R22 ;  /* 0x0000001d08067224 */ /* 0x001fc400078e0216 */
[----:B------:R-:W-:Y:S02]  /*13d0*/  IMAD R2, R13, R30, R2 ;  /* 0x0000001e0d027224 */ /* 0x000fe400078e0202 */
[----:B------:R-:W-:Y:S02]  /*13e0*/  IMAD R19, R6, R25, R7 ;  /* 0x0000001906137224 */ /* 0x000fe400078e0207 */
[----:B------:R-:W-:-:S03]  /*13f0*/  IMAD.MOV.U32 R8, RZ, RZ, 0x1 ;  /* 0x00000001ff087424 */ /* 0x000fc600078e00ff */
[----:B------:R-:W-:Y:S02]  /*1400*/  SEL R22, R19, R2, !P1 ;  /* 0x0000000213167207 */ /* 0x000fe40004800000 */
[----:B------:R-:W-:Y:S01]  /*1410*/  SEL R19, R2, R19, !P1 ;  /* 0x0000001302137207 */ /* 0x000fe20004800000 */
[----:B------:R-:W-:-:S07]  /*1420*/  IMAD.MOV.U32 R2, RZ, RZ, R31 ;  /* 0x000000ffff027224 */ /* 0x000fce00078e001f */
.L_x_11:
[----:B------:R-:W-:Y:S05]  /*1430*/  @!P2 BRA `(.L_x_14) ;  /* 0x0000003c0030a947 */ /* 0x000fea0003800000 */
[----:B------:R-:W-:-:S13]  /*1440*/  ISETP.GT.U32.AND P0, PT, R33, 0x1, PT ;  /* 0x000000012100780c */ /* 0x000fda0003f04070 */
[----:B------:R-:W-:Y:S05]  /*1450*/  @P0 EXIT ;  /* 0x000000000000094d */ /* 0x000fea0003800000 */
.L_x_15:
[----:B------:R-:W-:-:S08]  /*1460*/  NOP ;  /* 0x0000000000007918 */ /* 0x000fd00000000000 */
[----:B------:R-:W1:Y:S02]  /*1470*/  USETMAXREG.TRY_ALLOC.CTAPOOL UP0, 0xe8 ;  /* 0x000000e8000079c8 */ /* 0x000e640008000600 */
[----:B-1----:R-:W-:-:S13]  /*1480*/  PLOP3.LUT P0, PT, PT, PT, UP0, 0x80, 0x0 ;  /* 0x000000000000781c */ /* 0x002fda0003f0f008 */
[----:B------:R-:W-:Y:S05]  /*1490*/  @!P0 BRA `(.L_x_15) ;  /* 0xfffffffc00f08947 */ /* 0x000fea000383ffff */
[----:B------:R-:W-:-:S13]  /*14a0*/  LOP3.LUT P0, RZ, R8, 0xff, RZ, 0xc0, !PT ;  /* 0x000000ff08ff7812 */ /* 0x000fda000780c0ff */
[----:B------:R-:W-:Y:S05]  /*14b0*/  @!P0 EXIT ;  /* 0x000000000000894d */ /* 0x000fea0003800000 */
[----:B------:R-:W1:Y:S01]  /*14c0*/  S2UR UR4, SR_CgaCtaId ;  /* 0x00000000000479c3 */ /* 0x000e620000008800 */
[----:B------:R-:W-:Y:S01]  /*14d0*/  VIADD R6, R5, 0xffffffff ;  /* 0xffffffff05067836 */ /* 0x000fe20000000000 */
[----:B------:R-:W-:Y:S01]  /*14e0*/  SHF.R.S32.HI R0, RZ, 0x1f, R3 ;  /* 0x0000001fff007819 */ /* 0x000fe20000011403 */
[----:B------:R-:W-:Y:S01]  /*14f0*/  UMOV UR41, 0x400 ;  /* 0x0000040000297882 */ /* 0x000fe20000000000 */
[----:B------:R-:W-:Y:S02]  /*1500*/  UISETP.LT.AND UP0, UPT, UR40, 0x1, UPT ;  /* 0x000000012800788c */ /* 0x000fe4000bf01270 */
[----:B------:R-:W-:Y:S01]  /*1510*/  R2UR UR42, R6 ;  /* 0x00000000062a72ca */ /* 0x000fe200000e0000 */
[----:B------:R-:W-:Y:S01]  /*1520*/  ULDC UR6, c[0x0][0x284] ;  /* 0x0000a10000067ab9 */ /* 0x000fe20000000800 */
[CC--:B------:R-:W-:Y:S01]  /*1530*/  LEA.HI R4, R0.reuse, R3.reuse, RZ, 0x2 ;  /* 0x0000000300047211 */ /* 0x0c0fe200078f10ff */
[----:B------:R-:W-:Y:S01]  /*1540*/  USEL UR43, UR40, 0x1, UP0 ;  /* 0x00000001282b7887 */ /* 0x000fe20008000000 */
[----:B------:R-:W-:Y:S01]  /*1550*/  LEA.HI R0, R0, R3, RZ, 0x5 ;  /* 0x0000000300007211 */ /* 0x000fe200078f28ff */
[----:B------:R-:W-:Y:S01]  /*1560*/  USHF.L.U32 UR46, UR40, 0x1, URZ ;  /* 0x00000001282e7899 */ /* 0x000fe2000800063f */
[--C-:B------:R-:W-:Y:S01]  /*1570*/  SHF.R.S32.HI R66, RZ, 0x2, R4.reuse ;  /* 0x00000002ff427819 */ /* 0x100fe20000011404 */
[----:B------:R-:W-:Y:S01]  /*1580*/  UIADD3 UR43, -UR43, UR40, URZ ;  /* 0x000000282b2b7290 */ /* 0x000fe2000fffe13f */
[----:B------:R-:W-:-:S02]  /*1590*/  SHF.R.S32.HI R5, RZ, 0x1f, R4 ;  /* 0x0000001fff057819 */ /* 0x000fc40000011404 */
[----:B------:R-:W-:Y:S02]  /*15a0*/  LOP3.LUT R68, R4, 0xfffffffc, RZ, 0xc0, !PT ;  /* 0xfffffffc04447812 */ /* 0x000fe400078ec0ff */
[----:B------:R-:W-:Y:S01]  /*15b0*/  LEA.HI R5, R5, R66, RZ, 0x3 ;  /* 0x0000004205057211 */ /* 0x000fe200078f18ff */
[----:B------:R-:W-:Y:S01]  /*15c0*/  USHF.L.U32 UR42, UR42, 0x3, URZ ;  /* 0x000000032a2a7899 */ /* 0x000fe2000800063f */
[----:B------:R-:W-:Y:S01]  /*15d0*/  ISETP.NE.AND P0, PT, R6, RZ, PT ;  /* 0x000000ff0600720c */ /* 0x000fe20003f05270 */
[----:B------:R-:W-:Y:S01]  /*15e0*/  IMAD.IADD R68, R3, 0x1, -R68 ;  /* 0x0000000103447824 */ /* 0x000fe200078e0a44 */
[----:B------:R-:W-:Y:S01]  /*15f0*/  LOP3.LUT R5, R5, 0xfffffff8, RZ, 0xc0, !PT ;  /* 0xfffffff805057812 */ /* 0x000fe200078ec0ff */
[----:B-1----:R-:W-:Y:S02]  /*1600*/  ULEA UR41, UR4, UR41, 0x18 ;  /* 0x0000002904297291 */ /* 0x002fe4000f8ec03f */
[----:B------:R-:W-:Y:S01]  /*1610*/  IMAD.U32 R70, RZ, RZ, UR42 ;  /* 0x0000002aff467e24 */ /* 0x000fe2000f8e00ff */
[----:B------:R-:W-:Y:S01]  /*1620*/  SEL R75, RZ, 0x1, P0 ;  /* 0x00000001ff4b7807 */ /* 0x000fe20000000000 */
[----:B------:R-:W-:Y:S01]  /*1630*/  IMAD.IADD R66, R66, 0x1, -R5 ;  /* 0x0000000142427824 */ /* 0x000fe200078e0a05 */
[----:B------:R-:W-:Y:S01]  /*1640*/  UIADD3 UR47, UR41, 0x1a0, URZ ;  /* 0x000001a0292f7890 */ /* 0x000fe2000fffe03f */
[----:B------:R-:W-:Y:S01]  /*1650*/  SHF.R.S32.HI R5, RZ, 0x5, R0 ;  /* 0x00000005ff057819 */ /* 0x000fe20000011400 */
[----:B------:R-:W-:Y:S01]  /*1660*/  UIADD3 UR4, UR41, 0x19280, URZ ;  /* 0x0001928029047890 */ /* 0x000fe2000fffe03f */
[C---:B------:R-:W-:Y:S01]  /*1670*/  LOP3.LUT R72, R70.reuse, 0x8, RZ, 0xc0, !PT ;  /* 0x0000000846487812 */ /* 0x040fe200078ec0ff */
[----:B------:R-:W-:Y:S01]  /*1680*/  UIADD3 UR5, UR41, 0x280, URZ ;  /* 0x0000028029057890 */ /* 0x000fe2000fffe03f */
[--C-:B------:R-:W-:Y:S01]  /*1690*/  SHF.R.S32.HI R67, RZ, 0x1f, R66.reuse ;  /* 0x0000001fff437819 */ /* 0x100fe20000011442 */
[----:B------:R-:W-:Y:S01]  /*16a0*/  USHF.R.U32.HI UR4, URZ, 0x4, UR4 ;  /* 0x000000043f047899 */ /* 0x000fe20008011604 */
[C-C-:B------:R-:W-:Y:S01]  /*16b0*/  IMAD R73, R5.reuse, -0x10, -R66.reuse ;  /* 0xfffffff005497824 */ /* 0x140fe200078e0a42 */
[----:B------:R-:W-:Y:S01]  /*16c0*/  USHF.R.U32.HI UR5, URZ, 0x4, UR5 ;  /* 0x000000043f057899 */ /* 0x000fe20008011605 */
[----:B------:R-:W-:Y:S01]  /*16d0*/  IMAD.U32 R69, RZ, RZ, UR47 ;  /* 0x0000002fff457e24 */ /* 0x000fe2000f8e00ff */
[----:B------:R-:W-:Y:S01]  /*16e0*/  ULOP3.LUT UR4, UR4, 0x3fff, URZ, 0xc0, !UPT ;  /* 0x00003fff04047892 */ /* 0x000fe2000f8ec03f */
[----:B------:R-:W-:Y:S01]  /*16f0*/  IMAD.WIDE R66, R5, 0x10, R66 ;  /* 0x0000001005427825 */ /* 0x000fe200078e0242 */
[----:B------:R-:W-:Y:S01]  /*1700*/  ULOP3.LUT UR5, UR5, 0x3fff, URZ, 0xc0, !UPT ;  /* 0x00003fff05057892 */ /* 0x000fe2000f8ec03f */
[----:B------:R-:W-:Y:S01]  /*1710*/  LOP3.LUT R70, R70, 0x8, RZ, 0xc, !PT ;  /* 0x0000000846467812 */ /* 0x000fe200078e0cff */
[----:B------:R-:W-:Y:S01]  /*1720*/  ULOP3.LUT UR44, UR4, 0x10000, URZ, 0xfc, !UPT ;  /* 0x00010000042c7892 */ /* 0x000fe2000f8efc3f */
[----:B------:R-:W-:Y:S01]  /*1730*/  VIADD R71, R69, UR42 ;  /* 0x0000002a45477c36 */ /* 0x000fe20008000000 */
[----:B------:R-:W-:Y:S01]  /*1740*/  LOP3.LUT R72, R72, 0x18, RZ, 0x3c, !PT ;  /* 0x0000001848487812 */ /* 0x000fe200078e3cff */
[----:B------:R-:W-:Y:S01]  /*1750*/  VIADD R73, R73, UR6 ;  /* 0x0000000649497c36 */ /* 0x000fe20008000000 */
[----:B------:R-:W-:-:S12]  /*1760*/  ULOP3.LUT UR45, UR5, 0x10000, URZ, 0xfc, !UPT ;  /* 0x00010000052d7892 */ /* 0x000fd8000f8efc3f */
.L_x_119:
[----:B------:R-:W-:Y:S01]  /*1770*/  SHF.L.U32 R0, R75, 0x1f, RZ ;  /* 0x0000001f4b007819 */ /* 0x000fe200000006ff */
[----:B------:R-:W-:Y:S02]  /*1780*/  ULDC UR4, c[0x0][0x28c] ;  /* 0x0000a30000047ab9 */ /* 0x000fe40000000800 */
[----:B------:R-:W-:Y:S01]  /*1790*/  ISETP.LT.AND P1, PT, RZ, UR4, PT ;  /* 0x00000004ff007c0c */ /* 0x000fe2000bf21270 */
[----:B-1----:R-:W1:Y:S02]  /*17a0*/  SYNCS.PHASECHK.TRANS64.TRYWAIT P0, [R69+UR42], R0 ;  /* 0x00000000450075a7 */ /* 0x002e64000800016a */
[----:B-1-34-:R-:W-:Y:S10]  /*17b0*/  @!P0 BRA `(.L_x_16) ;  /* 0x00000054003c8947 */ /* 0x01aff40003800000 */
.L_x_162:
[----:B------:R-:W-:Y:S05]  /*17c0*/  @P1 BRA `(.L_x_17) ;  /* 0x0000000000401947 */ /* 0x000fea0003800000 */
[----:B-1----:R-:W-:Y:S01]  /*17d0*/  MOV R0, 0x0 ;  /* 0x0000000000007802 */ /* 0x002fe20000000f00 */
[----:B------:R-:W-:Y:S01]  /*17e0*/  ULDC.64 UR4, c[0x4][0x68] ;  /* 0x01001a0000047ab9 */ /* 0x000fe20000000a00 */
[----:B------:R-:W-:Y:S01]  /*17f0*/  ULDC.64 UR6, c[0x4][0x8] ;  /* 0x0100020000067ab9 */ /* 0x000fe20000000a00 */
[----:B------:R-:W-:Y:S01]  /*1800*/  IMAD.U32 R4, RZ, RZ, UR4 ;  /* 0x00000004ff047e24 */ /* 0x000fe2000f8e00ff */
[----:B------:R1:W2:Y:S01]  /*1810*/  LDC.64 R14, c[0x4][R0] ;  /* 0x01000000000e7b82 */ /* 0x0002a20000000a00 */
[----:B------:R-:W-:Y:S01]  /*1820*/  IMAD.U32 R5, RZ, RZ, UR5 ;  /* 0x00000005ff057e24 */ /* 0x000fe2000f8e00ff */
[----:B------:R-:W-:Y:S01]  /*1830*/  ULDC.64 UR4, c[0x4][0x70] ;  /* 0x01001c0000047ab9 */ /* 0x000fe20000000a00 */
[----:B------:R-:W-:Y:S02]  /*1840*/  IMAD.U32 R10, RZ, RZ, UR6 ;  /* 0x00000006ff0a7e24 */ /* 0x000fe4000f8e00ff */
[----:B------:R-:W-:Y:S02]  /*1850*/  IMAD.U32 R6, RZ, RZ, UR4 ;  /* 0x00000004ff067e24 */ /* 0x000fe4000f8e00ff */
[----:B------:R-:W-:-:S02]  /*1860*/  IMAD.U32 R7, RZ, RZ, UR5 ;  /* 0x00000005ff077e24 */ /* 0x000fc4000f8e00ff */
[----:B------:R-:W-:Y:S02]  /*1870*/  IMAD.U32 R11, RZ, RZ, UR7 ;  /* 0x00000007ff0b7e24 */ /* 0x000fe4000f8e00ff */
[----:B------:R-:W-:Y:S02]  /*1880*/  IMAD.MOV.U32 R8, RZ, RZ, 0x1e1 ;  /* 0x000001e1ff087424 */ /* 0x000fe400078e00ff */
[----:B0-----:R-:W-:Y:S02]  /*1890*/  IMAD.MOV.U32 R12, RZ, RZ, 0x1 ;  /* 0x00000001ff0c7424 */ /* 0x001fe400078e00ff */
[----:B-1----:R-:W-:-:S07]  /*18a0*/  IMAD.MOV.U32 R13, RZ, RZ, RZ ;  /* 0x000000ffff0d7224 */ /* 0x002fce00078e00ff */
[----:B------:R-:W-:-:S07]  /*18b0*/  LEPC R20, `(.L_x_17) ;  /* 0x000000001014794e */ /* 0x000fce0000000000 */
[----:B--2--5:R-:W-:Y:S05]  /*18c0*/  CALL.ABS.NOINC R14 ;  /* 0x000000000e007343 */ /* 0x024fea0003c00000 */
.L_x_17:
[----:B-1----:R-:W-:-:S04]  /*18d0*/  LOP3.LUT R0, R16, 0x1, RZ, 0xfc, !PT ;  /* 0x0000000110007812 */ /* 0x002fc800078efcff */
[----:B------:R-:W-:-:S13]  /*18e0*/  ISETP.NE.AND P0, PT, R0, 0x3, PT ;  /* 0x000000030000780c */ /* 0x000fda0003f05270 */
[----:B------:R-:W-:Y:S05]  /*18f0*/  @!P0 BRA `(.L_x_18) ;  /* 0x0000000000048947 */ /* 0x000fea0003800000 */
[----:B------:R-:W-:Y:S01]  /*1900*/  BPT.TRAP 0x1 ;  /* 0x000000040000795c */ /* 0x000fe20000300000 */
.L_x_18:
[----:B------:R-:W-:Y:S02]  /*1910*/  IMAD.U32 R3, RZ, RZ, UR38 ;  /* 0x00000026ff037e24 */ /* 0x000fe4000f8e00ff */
[----:B------:R-:W-:-:S03]  /*1920*/  IMAD.U32 R0, RZ, RZ, UR39 ;  /* 0x00000027ff007e24 */ /* 0x000fc6000f8e00ff */
[----:B------:R-:W-:Y:S02]  /*1930*/  LEA R3, R3, UR41, 0x3 ;  /* 0x0000002903037c11 */ /* 0x000fe4000f8e18ff */
[----:B------:R-:W-:-:S04]  /*1940*/  SHF.L.U32 R0, R0, 0x1f, RZ ;  /* 0x0000001f00007819 */ /* 0x000fc800000006ff */
[----:B------:R1:W2:Y:S01]  /*1950*/  SYNCS.PHASECHK.TRANS64.TRYWAIT P1, [R3+URZ], R0 ;  /* 0x00000000030075a7 */ /* 0x0002a2000802017f */
[----:B------:R-:W-:Y:S05]  /*1960*/  @!P0 BRA `(.L_x_19) ;  /* 0x0000000000048947 */ /* 0x000fea0003800000 */
[----:B------:R-:W-:Y:S01]  /*1970*/  BPT.TRAP 0x1 ;  /* 0x000000040000795c */ /* 0x000fe20000300000 */
.L_x_19:
[----:B--2---:R-:W-:Y:S05]  /*1980*/  @P1 BRA `(.L_x_20) ;  /* 0x0000000000081947 */ /* 0x004fea0003800000 */
[----:B------:R-:W2:Y:S02]  /*1990*/  SYNCS.PHASECHK.TRANS64.TRYWAIT P1, [R3+URZ], R0 ;  /* 0x00000000030075a7 */ /* 0x000ea4000802017f */
[----:B--2---:R-:W-:Y:S05]  /*19a0*/  @!P1 BRA `(.L_x_21) ;  /* 0x0000005000d49947 */ /* 0x004fea0003800000 */
.L_x_20:
[----:B------:R-:W-:Y:S05]  /*19b0*/  WARPSYNC.ALL ;  /* 0x0000000000007948 */ /* 0x000fea0003800000 */
[----:B------:R-:W-:Y:S01]  /*19c0*/  ULEA UR8, UR38, UR45, 0x8 ;  /* 0x0000002d26087291 */ /* 0x000fe2000f8e403f */
[----:B------:R-:W-:Y:S01]  /*19d0*/  WARPGROUP.ARRIVE ;  /* 0x00000000000079c5 */ /* 0x000fe20000000000 */
[----:B------:R-:W-:Y:S01]  /*19e0*/  UIMAD UR9, UR38, 0x140, UR44 ;  /* 0x00000140260978a4 */ /* 0x000fe2000f8e022c */
[----:B-12---:R-:W-:Y:S01]  /*19f0*/  IMAD.U32 R0, RZ, RZ, UR43 ;  /* 0x0000002bff007e24 */ /* 0x006fe2000f8e00ff */
[----:B------:R-:W-:Y:S01]  /*1a00*/  UMOV UR5, 0x80000020 ;  /* 0x8000002000057882 */ /* 0x000fe20000000000 */
[----:B------:R-:W-:Y:S01]  /*1a10*/  UMOV UR7, 0x80000020 ;  /* 0x8000002000077882 */ /* 0x000fe20000000000 */
[----:B------:R-:W-:Y:S01]  /*1a20*/  UIADD3 UR10, UR9, 0x40, URZ ;  /* 0x00000040090a7890 */ /* 0x000fe2000fffe03f */
[----:B------:R-:W-:-:S02]  /*1a30*/  UMOV UR4, UR8 ;  /* 0x0000000800047c82 */ /* 0x000fc40008000000 */
[----:B------:R-:W-:Y:S01]  /*1a40*/  UMOV UR6, UR9 ;  /* 0x0000000900067c82 */ /* 0x000fe20008000000 */
[----:B------:R-:W-:Y:S01]  /*1a50*/  UIADD3 UR11, UR9, 0x80, URZ ;  /* 0x00000080090b7890 */ /* 0x000fe2000fffe03f */
[----:B------:R-:W-:Y:S01]  /*1a60*/  IGMMA.64x16x32.S8.S8 R56, gdesc[UR4], RZ, !UPT, gsb0 ;  /* 0x00600000043879f1 */ /* 0x000fe2000c0410ff */
[----:B------:R-:W-:Y:S01]  /*1a70*/  UMOV UR7, 0x80000020 ;  /* 0x8000002000077882 */ /* 0x000fe20000000000 */
[----:B------:R-:W-:Y:S01]  /*1a80*/  UMOV UR6, UR10 ;  /* 0x0000000a00067c82 */ /* 0x000fe20008000000 */
[----:B------:R-:W-:Y:S01]  /*1a90*/  UIADD3 UR12, UR9, 0xc0, URZ ;  /* 0x000000c0090c7890 */ /* 0x000fe2000fffe03f */
[----:B------:R-:W-:Y:S01]  /*1aa0*/  ISETP.GE.AND P1, PT, R0, 0x1, PT ;  /* 0x000000010000780c */ /* 0x000fe20003f26270 */
[----:B------:R-:W-:Y:S01]  /*1ab0*/  UIADD3 UR10, UR9, 0x100, URZ ;  /* 0x00000100090a7890 */ /* 0x000fe2000fffe03f */
[----:B------:R-:W-:Y:S02]  /*1ac0*/  WARPGROUP.DEPBAR.LE gsb0, 0x0 ;  /* 0x00008000000079c5 */ /* 0x000fe40000010000 */
[----:B------:R-:W-:-:S06]  /*1ad0*/  WARPGROUP.ARRIVE ;  /* 0x00000000000079c5 */ /* 0x000fcc0000000000 */
[----:B------:R-:W-:Y:S01]  /*1ae0*/  IGMMA.64x16x32.S8.S8 R48, gdesc[UR4], RZ, !UPT, gsb0 ;  /* 0x00600000043079f1 */ /* 0x000fe2000c0410ff */
[----:B------:R-:W-:Y:S01]  /*1af0*/  UMOV UR6, UR11 ;  /* 0x0000000b00067c82 */ /* 0x000fe20008000000 */
[----:B------:R-:W-:Y:S01]  /*1b00*/  UMOV UR7, 0x80000020 ;  /* 0x8000002000077882 */ /* 0x000fe20000000000 */
[----:B------:R-:W-:Y:S01]  /*1b10*/  UIADD3 UR11, UR9, 0xc2, URZ ;  /* 0x000000c2090b7890 */ /* 0x000fe2000fffe03f */
[----:B------:R-:W-:Y:S02]  /*1b20*/  WARPGROUP.DEPBAR.LE gsb0, 0x0 ;  /* 0x00008000000079c5 */ /* 0x000fe40000010000 */
[----:B------:R-:W-:-:S06]  /*1b30*/  WARPGROUP.ARRIVE ;  /* 0x00000000000079c5 */ /* 0x000fcc0000000000 */
[----:B------:R-:W-:Y:S01]  /*1b40*/  IGMMA.64x16x32.S8.S8 R40, gdesc[UR4], RZ, !UPT, gsb0 ;  /* 0x00600000042879f1 */ /* 0x000fe2000c0410ff */
[----:B------:R-:W-:Y:S01]  /*1b50*/  UMOV UR6, UR12 ;  /* 0x0000000c00067c82 */ /* 0x000fe20008000000 */
[----:B------:R-:W-:Y:S01]  /*1b60*/  UMOV UR7, 0x80000020 ;  /* 0x8000002000077882 */ /* 0x000fe20000000000 */
        /* <DEDUP_REMOVED lines=9> */
[----:B------:R-:W-:Y:S02]  /*1c00*/  UIADD3 UR4, UR8, 0x2, URZ ;  /* 0x0000000208047890 */ /* 0x000fe4000fffe03f */
[----:B------:R-:W-:Y:S01]  /*1c10*/  UIADD3 UR6, UR9, 0x2, URZ ;  /* 0x0000000209067890 */ /* 0x000fe2000fffe03f */
[----:B------:R-:W-:Y:S01]  /*1c20*/  UMOV UR5, 0x80000020 ;  /* 0x8000002000057882 */ /* 0x000fe20000000000 */
[----:B------:R-:W-:Y:S01]  /*1c30*/  UMOV UR7, 0x80000020 ;  /* 0x8000002000077882 */ /* 0x000fe20000000000 */
[----:B------:R-:W-:Y:S02]  /*1c40*/  UIADD3 UR8, UR9, 0x42, URZ ;  /* 0x0000004209087890 */ /* 0x000fe4000fffe03f */
[----:B------:R-:W-:Y:S01]  /*1c50*/  UIADD3 UR9, UR9, 0x102, URZ ;  /* 0x0000010209097890 */ /* 0x000fe2000fffe03f */
[----:B------:R-:W-:Y:S02]  /*1c60*/  WARPGROUP.DEPBAR.LE gsb0, 0x0 ;  /* 0x00008000000079c5 */ /* 0x000fe40000010000 */
[----:B------:R-:W-:-:S06]  /*1c70*/  WARPGROUP.ARRIVE ;  /* 0x00000000000079c5 */ /* 0x000fcc0000000000 */
[----:B------:R-:W-:Y:S01]  /*1c80*/  IGMMA.64x16x32.S8.S8 R56, gdesc[UR4], R56, gsb0 ;  /* 0x00600000043879f1 */ /* 0x000fe20008041038 */
[----:B------:R-:W-:Y:S01]  /*1c90*/  UMOV UR6, UR8 ;  /* 0x0000000800067c82 */ /* 0x000fe20008000000 */
[----:B------:R-:W-:Y:S01]  /*1ca0*/  UMOV UR7, 0x80000020 ;  /* 0x8000002000077882 */ /* 0x000fe20000000000 */
        /* <DEDUP_REMOVED lines=17> */
[----:B------:R-:W-:Y:S03]  /*1dc0*/  IGMMA.64x16x32.S8.S8 R24, gdesc[UR4], R24, gsb0 ;  /* 0x00600000041879f1 */ /* 0x000fe60008041018 */
[----:B------:R-:W-:Y:S02]  /*1dd0*/  WARPGROUP.DEPBAR.LE gsb0, 0x0 ;  /* 0x00008000000079c5 */ /* 0x000fe40000010000 */
[----:B------:R-:W-:Y:S05]  /*1de0*/  @!P1 BRA `(.L_x_22) ;  /* 0x0000000400989947 */ /* 0x000fea0003800000 */
[----:B------:R-:W-:Y:S01]  /*1df0*/  UIADD3 UR8, UR38, 0x1, URZ ;  /* 0x0000000126087890 */ /* 0x000fe2000fffe03f */
[----:B------:R-:W-:Y:S01]  /*1e00*/  IMAD.U32 R0, RZ, RZ, UR43 ;  /* 0x0000002bff007e24 */ /* 0x000fe2000f8e00ff */
[----:B------:R-:W-:Y:S02]  /*1e10*/  UMOV UR9, UR38 ;  /* 0x0000002600097c82 */ /* 0x000fe40008000000 */
[----:B------:R-:W-:-:S04]  /*1e20*/  UISETP.NE.AND UP0, UPT, UR8, 0x19, UPT ;  /* 0x000000190800788c */ /* 0x000fc8000bf05270 */
[----:B------:R-:W-:Y:S02]  /*1e30*/  USEL UR4, URZ, 0x1, UP0 ;  /* 0x000000013f047887 */ /* 0x000fe40008000000 */
[----:B------:R-:W-:Y:S02]  /*1e40*/  USEL UR8, UR8, URZ, UP0 ;  /* 0x0000003f08087287 */ /* 0x000fe40008000000 */
[----:B------:R-:W-:-:S06]  /*1e50*/  ULOP3.LUT UR4, UR39, UR4, URZ, 0x3c, !UPT ;  /* 0x0000000427047292 */ /* 0x000fcc000f8e3c3f */
[----:B------:R-:W-:-:S07]  /*1e60*/  IMAD.U32 R5, RZ, RZ, UR4 ;  /* 0x00000004ff057e24 */ /* 0x000fce000f8e00ff */
.L_x_29:
[----:B-12---:R-:W-:Y:S05]  /*1e70*/  @!P0 BRA `(.L_x_23) ;  /* 0x0000000000048947 */ /* 0x006fea0003800000 */
[----:B------:R-:W-:Y:S01]  /*1e80*/  BPT.TRAP 0x1 ;  /* 0x000000040000795c */ /* 0x000fe20000300000 */
.L_x_23:
[----:B------:R-:W-:Y:S01]  /*1e90*/  ULEA UR4, UR8, UR41, 0x3 ;  /* 0x0000002908047291 */ /* 0x000fe2000f8e183f */
[----:B------:R-:W-:-:S08]  /*1ea0*/  SHF.L.U32 R3, R5, 0x1f, RZ ;  /* 0x0000001f05037819 */ /* 0x000fd000000006ff */
[----:B------:R1:W2:Y:S01]  /*1eb0*/  SYNCS.PHASECHK.TRANS64.TRYWAIT P1, [UR4], R3 ;  /* 0x00000003ff0075a7 */ /* 0x0002a20008020144 */
[----:B------:R-:W-:Y:S05]  /*1ec0*/  @!P0 BRA `(.L_x_24) ;  /* 0x0000000000048947 */ /* 0x000fea0003800000 */
[----:B------:R-:W-:Y:S01]  /*1ed0*/  BPT.TRAP 0x1 ;  /* 0x000000040000795c */ /* 0x000fe20000300000 */
.L_x_24:
[----:B--2---:R-:W-:Y:S05]  /*1ee0*/  @P1 BRA `(.L_x_25) ;  /* 0x0000000000081947 */ /* 0x004fea0003800000 */
[----:B------:R-:W2:Y:S02]  /*1ef0*/  SYNCS.PHASECHK.TRANS64.TRYWAIT P1, [UR4], R3 ;  /* 0x00000003ff0075a7 */ /* 0x000ea40008020144 */
[----:B--2---:R-:W-:Y:S05]  /*1f00*/  @!P1 BRA `(.L_x_26) ;  /* 0x0000004c00909947 */ /* 0x004fea0003800000 */
.L_x_25:
[----:B------:R-:W-:Y:S01]  /*1f10*/  ULEA UR10, UR8, UR45, 0x8 ;  /* 0x0000002d080a7291 */ /* 0x000fe2000f8e403f */
[----:B------:R-:W-:Y:S01]  /*1f20*/  WARPGROUP.ARRIVE ;  /* 0x00000000000079c5 */ /* 0x000fe20000000000 */
[----:B------:R-:W-:Y:S01]  /*1f30*/  UIMAD UR11, UR8, 0x140, UR44 ;  /* 0x00000140080b78a4 */ /* 0x000fe2000f8e022c */
[----:B------:R-:W-:Y:S01]  /*1f40*/  UMOV UR5, 0x80000020 ;  /* 0x8000002000057882 */ /* 0x000fe20000000000 */
[----:B------:R-:W-:Y:S02]  /*1f50*/  UMOV UR7, 0x80000020 ;  /* 0x8000002000077882 */ /* 0x000fe40000000000 */
[----:B------:R-:W-:Y:S01]  /*1f60*/  UIADD3 UR12, UR11, 0x40, URZ ;  /* 0x000000400b0c7890 */ /* 0x000fe2000fffe03f */
[----:B------:R-:W-:Y:S02]  /*1f70*/  UMOV UR4, UR10 ;  /* 0x0000000a00047c82 */ /* 0x000fe40008000000 */
[----:B------:R-:W-:Y:S01]  /*1f80*/  UMOV UR6, UR11 ;  /* 0x0000000b00067c82 */ /* 0x000fe20008000000 */
[----:B------:R-:W-:Y:S01]  /*1f90*/  UIADD3 UR13, UR11, 0x80, URZ ;  /* 0x000000800b0d7890 */ /* 0x000fe2000fffe03f */
[----:B------:R-:W-:Y:S01]  /*1fa0*/  IGMMA.64x16x32.S8.S8 R56, gdesc[UR4], R56, gsb0 ;  /* 0x00600000043879f1 */ /* 0x000fe20008041038 */
[----:B------:R-:W-:Y:S01]  /*1fb0*/  UMOV UR7, 0x80000020 ;  /* 0x8000002000077882 */ /* 0x000fe20000000000 */
[----:B------:R-:W-:Y:S01]  /*1fc0*/  UMOV UR6, UR12 ;  /* 0x0000000c00067c82 */ /* 0x000fe20008000000 */
[----:B------:R-:W-:-:S02]  /*1fd0*/  UIADD3 UR14, UR11, 0xc0, URZ ;  /* 0x000000c00b0e7890 */ /* 0x000fc4000fffe03f */
[----:B------:R-:W-:Y:S01]  /*1fe0*/  UIADD3 UR12, UR11, 0x100, URZ ;  /* 0x000001000b0c7890 */ /* 0x000fe2000fffe03f */
[----:B------:R-:W-:Y:S02]  /*1ff0*/  WARPGROUP.DEPBAR.LE gsb0, 0x0 ;  /* 0x00008000000079c5 */ /* 0x000fe40000010000 */
[----:B------:R-:W-:-:S06]  /*2000*/  WARPGROUP.ARRIVE ;  /* 0x00000000000079c5 */ /* 0x000fcc0000000000 */
[----:B------:R-:W-:Y:S01]  /*2010*/  IGMMA.64x16x32.S8.S8 R48, gdesc[UR4], R48, gsb0 ;  /* 0x00600000043079f1 */ /* 0x000fe20008041030 */
[----:B------:R-:W-:Y:S01]  /*2020*/  UMOV UR6, UR13 ;  /* 0x0000000d00067c82 */ /* 0x000fe20008000000 */
[----:B------:R-:W-:Y:S01]  /*2030*/  UMOV UR7, 0x80000020 ;  /* 0x8000002000077882 */ /* 0x000fe20000000000 */
        /* <DEDUP_REMOVED lines=46> */
[----:B------:R-:W-:Y:S01]  /*2320*/  BPT.TRAP 0x1 ;  /* 0x000000040000795c */ /* 0x000fe20000300000 */
.L_x_27:
[----:B------:R-:W-:Y:S01]  /*2330*/  ULEA UR4, UR9, UR41, 0x3 ;  /* 0x0000002909047291 */ /* 0x000fe2000f8e183f */
[----:B------:R-:W-:-:S03]  /*2340*/  ISETP.GT.U32.AND P1, PT, R16, 0x1, PT ;  /* 0x000000011000780c */ /* 0x000fc60003f24070 */
[----:B------:R-:W-:-:S04]  /*2350*/  UIADD3 UR4, UR4, 0xc8, URZ ;  /* 0x000000c804047890 */ /* 0x000fc8000fffe03f */
[----:B------:R-:W-:-:S09]  /*2360*/  UPRMT UR4, URZ, 0x654, UR4 ;  /* 0x000006543f047896 */ /* 0x000fd20008000004 */
[----:B------:R-:W-:Y:S01]  /*2370*/  SYNCS.ARRIVE.TRANS64.RED.A1T0 RZ, [UR4], RZ ;  /* 0x000000ffffff79a7 */ /* 0x000fe20008100404 */
[----:B------:R-:W-:Y:S05]  /*2380*/  @P1 BRA `(.L_x_28) ;  /* 0x0000000000041947 */ /* 0x000fea0003800000 */
[----:B------:R-:W-:Y:S01]  /*2390*/  BPT.TRAP 0x1 ;  /* 0x000000040000795c */ /* 0x000fe20000300000 */
.L_x_28:
[----:B------:R-:W-:Y:S01]  /*23a0*/  UIADD3 UR8, UR8, 0x1, URZ ;  /* 0x0000000108087890 */ /* 0x000fe2000fffe03f */
[C---:B------:R-:W-:Y:S01]  /*23b0*/  ISETP.GT.AND P1, PT, R0.reuse, 0x1, PT ;  /* 0x000000010000780c */ /* 0x040fe20003f24270 */
[----:B------:R-:W-:Y:S01]  /*23c0*/  UIADD3 UR9, UR9, 0x1, URZ ;  /* 0x0000000109097890 */ /* 0x000fe2000fffe03f */
[----:B------:R-:W-:Y:S01]  /*23d0*/  VIADD R0, R0, 0xffffffff ;  /* 0xffffffff00007836 */ /* 0x000fe20000000000 */
[----:B------:R-:W-:Y:S02]  /*23e0*/  UISETP.NE.AND UP0, UPT, UR8, 0x19, UPT ;  /* 0x000000190800788c */ /* 0x000fe4000bf05270 */
[----:B------:R-:W-:Y:S02]  /*23f0*/  UISETP.NE.AND UP1, UPT, UR9, 0x19, UPT ;  /* 0x000000190900788c */ /* 0x000fe4000bf25270 */
[----:B------:R-:W-:Y:S02]  /*2400*/  USEL UR4, URZ, 0x1, UP0 ;  /* 0x000000013f047887 */ /* 0x000fe40008000000 */
[----:B------:R-:W-:-:S02]  /*2410*/  USEL UR8, UR8, URZ, UP0 ;  /* 0x0000003f08087287 */ /* 0x000fc40008000000 */
[----:B------:R-:W-:Y:S02]  /*2420*/  USEL UR9, UR9, URZ, UP1 ;  /* 0x0000003f09097287 */ /* 0x000fe40008800000 */
[----:B------:R-:W-:Y:S01]  /*2430*/  LOP3.LUT R5, R5, UR4, RZ, 0x3c, !PT ;  /* 0x0000000405057c12 */ /* 0x000fe2000f8e3cff */
[----:B------:R-:W-:Y:S09]  /*2440*/  @P1 BRA `(.L_x_29) ;  /* 0xfffffff800881947 */ /* 0x000ff2000383ffff */
.L_x_22:
[----:B------:R-:W3:Y:S01]  /*2450*/  LDC R0, c[0x0][0x28c] ;  /* 0x0000a300ff007b82 */ /* 0x000ee20000000800 */
[----:B------:R4:W-:Y:S01]  /*2460*/  SYNCS.ARRIVE.TRANS64.A1T0 RZ, [R70+UR47], RZ ;  /* 0x000000ff46ff79a7 */ /* 0x0009e2000810002f */
[----:B---3--:R-:W-:-:S13]  /*2470*/  ISETP.GE.AND P1, PT, R0, 0x1, PT ;  /* 0x000000010000780c */ /* 0x008fda0003f26270 */
[----:B----4-:R-:W-:Y:S05]  /*2480*/  @!P1 BRA `(.L_x_30) ;  /* 0x0000000000349947 */ /* 0x010fea0003800000 */
[----:B------:R-:W-:Y:S05]  /*2490*/  @!P0 BRA `(.L_x_31) ;  /* 0x0000000000048947 */ /* 0x000fea0003800000 */
[----:B------:R-:W-:Y:S01]  /*24a0*/  BPT.TRAP 0x1 ;  /* 0x000000040000795c */ /* 0x000fe20000300000 */
.L_x_31:
[----:B------:R-:W-:Y:S01]  /*24b0*/  UIADD3 UR6, UR43, UR38, URZ ;  /* 0x000000262b067290 */ /* 0x000fe2000fffe03f */
[----:B------:R-:W-:-:S03]  /*24c0*/  ISETP.GT.U32.AND P0, PT, R16, 0x1, PT ;  /* 0x000000011000780c */ /* 0x000fc60003f04070 */
[----:B------:R-:W-:-:S04]  /*24d0*/  UIMAD.WIDE.U32 UR4, UR6, 0x51eb851f, URZ ;  /* 0x51eb851f060478a5 */ /* 0x000fc8000f8e003f */
[----:B------:R-:W-:-:S04]  /*24e0*/  USHF.R.U32.HI UR4, URZ, 0x3, UR5 ;  /* 0x000000033f047899 */ /* 0x000fc80008011605 */
[----:B------:R-:W-:-:S04]  /*24f0*/  UIMAD UR6, UR4, -0x19, UR6 ;  /* 0xffffffe7040678a4 */ /* 0x000fc8000f8e0206 */
[----:B------:R-:W-:-:S04]  /*2500*/  ULEA UR6, UR6, UR41, 0x3 ;  /* 0x0000002906067291 */ /* 0x000fc8000f8e183f */
[----:B------:R-:W-:-:S04]  /*2510*/  UIADD3 UR6, UR6, 0xc8, URZ ;  /* 0x000000c806067890 */ /* 0x000fc8000fffe03f */
[----:B------:R-:W-:-:S09]  /*2520*/  UPRMT UR6, URZ, 0x654, UR6 ;  /* 0x000006543f067896 */ /* 0x000fd20008000006 */
[----:B------:R-:W-:Y:S01]  /*2530*/  SYNCS.ARRIVE.TRANS64.RED.A1T0 RZ, [UR6], RZ ;  /* 0x000000ffffff79a7 */ /* 0x000fe20008100406 */
[----:B------:R-:W-:Y:S05]  /*2540*/  @P0 BRA `(.L_x_30) ;  /* 0x0000000000040947 */ /* 0x000fea0003800000 */
[----:B------:R-:W-:Y:S01]  /*2550*/  BPT.TRAP 0x1 ;  /* 0x000000040000795c */ /* 0x000fe20000300000 */
.L_x_30:
[----:B------:R-:W-:Y:S01]  /*2560*/  SHF.L.U32 R0, R75, 0x1f, RZ ;  /* 0x0000001f4b007819 */ /* 0x000fe200000006ff */
[----:B------:R-:W-:Y:S01]  /*2570*/  UIADD3 UR38, UR46, UR38, URZ ;  /* 0x000000262e267290 */ /* 0x000fe2000fffe03f */
[----:B------:R-:W3:Y:S01]  /*2580*/  LDC R7, c[0x0][0x288] ;  /* 0x0000a200ff077b82 */ /* 0x000ee20000000800 */
[----:B------:R-:W-:Y:S01]  /*2590*/  UISETP.GE.U32.AND UP1, UPT, UR46, 0x19, UPT ;  /* 0x000000192e00788c */ /* 0x000fe2000bf26070 */
[----:B------:R-:W-:Y:S01]  /*25a0*/  IMAD.SHL.U32 R8, R68, 0x2, RZ ;  /* 0x0000000244087824 */ /* 0x000fe200078e00ff */
[----:B------:R-:W-:Y:S02]  /*25b0*/  UISETP.GT.U32.AND UP0, UPT, UR38, 0x18, UPT ;  /* 0x000000182600788c */ /* 0x000fe4000bf04070 */
[----:B------:R-:W-:Y:S02]  /*25c0*/  UIMAD.WIDE.U32 UR4, UR38, 0x51eb851f, URZ ;  /* 0x51eb851f260478a5 */ /* 0x000fe4000f8e003f */
[----:B------:R-:W-:Y:S01]  /*25d0*/  UISETP.LT.U32.AND UP0, UPT, UR46, 0x19, UP0 ;  /* 0x000000192e00788c */ /* 0x000fe20008701070 */
[----:B------:R-:W4:Y:S01]  /*25e0*/  SYNCS.PHASECHK.TRANS64.TRYWAIT P0, [R69+UR42+0x10], R0 ;  /* 0x00001000450075a7 */ /* 0x000f22000800016a */
[----:B------:R-:W-:Y:S01]  /*25f0*/  USHF.R.U32.HI UR4, URZ, 0x3, UR5 ;  /* 0x000000033f047899 */ /* 0x000fe20008011605 */
[----:B------:R-:W-:Y:S01]  /*2600*/  SHF.R.S32.HI R9, RZ, 0x1f, R8 ;  /* 0x0000001fff097819 */ /* 0x000fe20000011408 */
[----:B------:R-:W-:-:S02]  /*2610*/  USEL UR6, URZ, 0x1, !UP0 ;  /* 0x000000013f067887 */ /* 0x000fc4000c000000 */
[----:B------:R-:W-:Y:S02]  /*2620*/  UIMAD UR38, UR4, -0x19, UR38 ;  /* 0xffffffe7042678a4 */ /* 0x000fe4000f8e0226 */
[----:B------:R-:W-:-:S04]  /*2630*/  ULOP3.LUT UR39, UR39, UR6, URZ, 0x3c, !UPT ;  /* 0x0000000627277292 */ /* 0x000fc8000f8e3c3f */
[----:B------:R-:W-:Y:S01]  /*2640*/  @UP1 ULOP3.LUT UR39, UR39, 0x1, UR4, 0x78, !UPT ;  /* 0x0000000127271892 */ /* 0x000fe2000f8e7804 */
[----:B---34-:R-:W-:Y:S11]  /*2650*/  @!P0 BRA `(.L_x_32) ;  /* 0x0000004400d48947 */ /* 0x018ff60003800000 */
.L_x_163:
[----:B---3--:R-:W-:Y:S01]  /*2660*/  IMAD.SHL.U32 R0, R19, 0x40, RZ ;  /* 0x0000004013007824 */ /* 0x008fe200078e00ff */
[----:B------:R-:W-:Y:S01]  /*2670*/  ULDC UR6, c[0x0][0x284] ;  /* 0x0000a10000067ab9 */ /* 0x000fe20000000800 */
[----:B------:R-:W-:Y:S01]  /*2680*/  IMAD R11, R22, 0x50, RZ ;  /* 0x00000050160b7824 */ /* 0x000fe200078e02ff */
[----:B------:R-:W-:Y:S01]  /*2690*/  SHF.R.S32.HI R21, RZ, 0x1f, R2 ;  /* 0x0000001fff157819 */ /* 0x000fe20000011402 */
[----:B------:R-:W-:Y:S01]  /*26a0*/  ULDC.64 UR4, c[0x0][0x5d0] ;  /* 0x0001740000047ab9 */ /* 0x000fe20000000a00 */
[----:B------:R-:W-:Y:S01]  /*26b0*/  ISETP.GE.AND P0, PT, R0, UR6, PT ;  /* 0x0000000600007c0c */ /* 0x000fe2000bf06270 */
[----:B--2---:R-:W-:Y:S01]  /*26c0*/  IMAD.WIDE.U32 R4, R2, UR4, R8 ;  /* 0x0000000402047c25 */ /* 0x004fe2000f8e0008 */
[----:B------:R-:W-:Y:S02]  /*26d0*/  SHF.R.S32.HI R20, RZ, 0x1f, R11 ;  /* 0x0000001fff147819 */ /* 0x000fe4000001140b */
[----:B------:R-:W-:Y:S01]  /*26e0*/  ISETP.GE.OR P0, PT, R11, R7, P0 ;  /* 0x000000070b00720c */ /* 0x000fe20000706670 */
[----:B-1----:R-:W-:Y:S01]  /*26f0*/  IMAD R3, R21, UR4, RZ ;  /* 0x0000000415037c24 */ /* 0x002fe2000f8e02ff */
[----:B------:R-:W-:-:S03]  /*2700*/  IADD3 R4, P1, R11, R4, RZ ;  /* 0x000000040b047210 */ /* 0x000fc60007f3e0ff */
[----:B------:R-:W-:-:S05]  /*2710*/  IMAD R3, R2, UR5, R3 ;  /* 0x0000000502037c24 */ /* 0x000fca000f8e0203 */
[----:B------:R-:W-:-:S03]  /*2720*/  IADD3.X R5, R20, R5, R3, P1, !PT ;  /* 0x0000000514057210 */ /* 0x000fc60000ffe403 */
[----:B------:R-:W-:Y:S05]  /*2730*/  @P0 BRA `(.L_x_33) ;  /* 0x0000002000c00947 */ /* 0x000fea0003800000 */
[----:B0-----:R-:W0:Y:S01]  /*2740*/  LDC.64 R12, c[0x0][0x5c8] ;  /* 0x00017200ff0c7b82 */ /* 0x001e220000000a00 */
[----:B------:R-:W-:Y:S01]  /*2750*/  IMAD.WIDE R14, R19, 0x40, R66 ;  /* 0x00000040130e7825 */ /* 0x000fe200078e0242 */
[----:B------:R-:W-:Y:S01]  /*2760*/  ULDC.64 UR4, c[0x0][0x5c0] ;  /* 0x0001700000047ab9 */ /* 0x000fe20000000a00 */
[----:B------:R-:W-:Y:S02]  /*2770*/  BSSY B0, `(.L_x_33) ;  /* 0x000022c000007945 */ /* 0x000fe40003800000 */
[----:B------:R-:W-:Y:S02]  /*2780*/  IMAD R10, R68, -0x2, R7 ;  /* 0xfffffffe440a7824 */ /* 0x000fe400078e0207 */
[----:B------:R-:W-:Y:S02]  /*2790*/  IMAD.IADD R0, R73, 0x1, -R0 ;  /* 0x0000000149007824 */ /* 0x000fe400078e0a00 */
[----:B------:R-:W-:Y:S02]  /*27a0*/  IMAD.IADD R10, R10, 0x1, -R11 ;  /* 0x000000010a0a7824 */ /* 0x000fe400078e0a0b */
[----:B0-----:R-:W-:-:S02]  /*27b0*/  IMAD R3, R15, R12, RZ ;  /* 0x0000000c0f037224 */ /* 0x001fc400078e02ff */
[----:B------:R-:W-:-:S04]  /*27c0*/  IMAD.WIDE.U32 R4, R14, R12, R4 ;  /* 0x0000000c0e047225 */ /* 0x000fc800078e0004 */
[----:B------:R-:W-:Y:S01]  /*27d0*/  IMAD R3, R14, R13, R3 ;  /* 0x0000000d0e037224 */ /* 0x000fe200078e0203 */
[----:B------:R-:W-:-:S03]  /*27e0*/  IADD3 R4, P0, R4, UR4, RZ ;  /* 0x0000000404047c10 */ /* 0x000fc6000ff1e0ff */
[----:B------:R-:W-:Y:S01]  /*27f0*/  IMAD.IADD R3, R5, 0x1, R3 ;  /* 0x0000000105037824 */ /* 0x000fe200078e0203 */
[----:B------:R-:W-:-:S04]  /*2800*/  LEA R6, P1, R12, R4, 0x3 ;  /* 0x000000040c067211 */ /* 0x000fc800078218ff */
[----:B------:R-:W-:Y:S02]  /*2810*/  IADD3.X R5, R3, UR5, RZ, P0, !PT ;  /* 0x0000000503057c10 */ /* 0x000fe400087fe4ff */
[----:B-----5:R-:W-:Y:S02]  /*2820*/  ISETP.NE.AND P0, PT, R65, RZ, PT ;  /* 0x000000ff4100720c */ /* 0x020fe40003f05270 */
[----:B------:R-:W-:-:S11]  /*2830*/  LEA.HI.X R7, R12, R5, R13, 0x3, P1 ;  /* 0x000000050c077211 */ /* 0x000fd600008f1c0d */
[----:B------:R-:W-:Y:S05]  /*2840*/  @!P0 BRA `(.L_x_34) ;  /* 0x0000001800488947 */ /* 0x000fea0003800000 */
[----:B------:R-:W0:Y:S01]  /*2850*/  LDC.64 R76, c[0x0][0x5b0] ;  /* 0x00016c00ff4c7b82 */ /* 0x000e220000000a00 */
[----:B------:R-:W-:Y:S01]  /*2860*/  ULDC.64 UR4, c[0x0][0x5b8] ;  /* 0x00016e0000047ab9 */ /* 0x000fe20000000a00 */
[----:B------:R-:W-:Y:S01]  /*2870*/  BSSY B1, `(.L_x_35) ;  /* 0x0000010000017945 */ /* 0x000fe20003800000 */
[----:B------:R-:W-:-:S04]  /*2880*/  IMAD.WIDE.U32 R8, R2, UR4, R8 ;  /* 0x0000000402087c25 */ /* 0x000fc8000f8e0008 */
[----:B------:R-:W-:Y:S01]  /*2890*/  IMAD R3, R21, UR4, RZ ;  /* 0x0000000415037c24 */ /* 0x000fe2000f8e02ff */
[----:B------:R-:W1:Y:S01]  /*28a0*/  LDC.64 R78, c[0x0][0x5a8] ;  /* 0x00016a00ff4e7b82 */ /* 0x000e620000000a00 */
[----:B------:R-:W-:Y:S02]  /*28b0*/  IADD3 R12, P0, R11, R8, RZ ;  /* 0x000000080b0c7210 */ /* 0x000fe40007f1e0ff */
[----:B------:R-:W-:-:S05]  /*28c0*/  IMAD R3, R2, UR5, R3 ;  /* 0x0000000502037c24 */ /* 0x000fca000f8e0203 */
[----:B------:R-:W-:Y:S02]  /*28d0*/  IADD3.X R13, R20, R9, R3, P0, !PT ;  /* 0x00000009140d7210 */ /* 0x000fe400007fe403 */
[----:B------:R-:W-:-:S04]  /*28e0*/  ISETP.GE.AND P0, PT, R0, 0x1, PT ;  /* 0x000000010000780c */ /* 0x000fc80003f06270 */
[----:B------:R-:W-:Y:S01]  /*28f0*/  ISETP.LT.OR P4, PT, R10, 0x1, !P0 ;  /* 0x000000010a00780c */ /* 0x000fe20004781670 */
[-C--:B0-----:R-:W-:Y:S02]  /*2900*/  IMAD R8, R15, R76.reuse, RZ ;  /* 0x0000004c0f087224 */ /* 0x081fe400078e02ff */
[----:B------:R-:W-:-:S04]  /*2910*/  IMAD.WIDE.U32 R2, R14, R76, R12 ;  /* 0x0000004c0e027225 */ /* 0x000fc800078e000c */
[----:B------:R-:W-:Y:S01]  /*2920*/  IMAD R19, R14, R77, R8 ;  /* 0x0000004d0e137224 */ /* 0x000fe200078e0208 */
[----:B-1----:R-:W-:-:S04]  /*2930*/  IADD3 R2, P1, R2, R78, RZ ;  /* 0x0000004e02027210 */ /* 0x002fc80007f3e0ff */
[----:B------:R-:W-:Y:S01]  /*2940*/  IADD3.X R3, R79, R3, R19, P1, !PT ;  /* 0x000000034f037210 */ /* 0x000fe20000ffe413 */
[----:B------:R-:W-:Y:S08]  /*2950*/  @P4 BRA `(.L_x_36) ;  /* 0x0000000000044947 */ /* 0x000ff00003800000 */
[----:B------:R0:W5:Y:S02]  /*2960*/  LDG.E.U8 R74, desc[UR36][R2.64] ;  /* 0x00000024024a7981 */ /* 0x000164000c1e1100 */
.L_x_36:
[----:B------:R-:W-:Y:S05]  /*2970*/  BSYNC B1 ;  /* 0x0000000000017941 */ /* 0x000fea0003800000 */
.L_x_35:
[----:B-----5:R-:W-:Y:S01]  /*2980*/  LOP3.LUT R11, R74, 0xffff, RZ, 0xc0, !PT ;  /* 0x0000ffff4a0b7812 */ /* 0x020fe200078ec0ff */
[----:B------:R-:W-:Y:S01]  /*2990*/  IMAD.SHL.U32 R8, R76, 0x8, RZ ;  /* 0x000000084c087824 */ /* 0x000fe200078e00ff */
[----:B------:R-:W-:Y:S01]  /*29a0*/  ISETP.LT.OR P1, PT, R10, 0x2, !P0 ;  /* 0x000000020a00780c */ /* 0x000fe20004721670 */
[----:B------:R-:W-:Y:S01]  /*29b0*/  BSSY B1, `(.L_x_37) ;  /* 0x000000d000017945 */ /* 0x000fe20003800000 */
[----:B------:R-:W-:Y:S02]  /*29c0*/  PRMT R20, R11, 0x8880, RZ ;  /* 0x000088800b147816 */ /* 0x000fe400000000ff */
[----:B------:R-:W-:-:S03]  /*29d0*/  SHF.L.U64.HI R9, R76, 0x3, R77 ;  /* 0x000000034c097819 */ /* 0x000fc6000001024d */
[----:B------:R-:W-:Y:S02]  /*29e0*/  IMAD R11, R20, R65, RZ ;  /* 0x00000041140b7224 */ /* 0x000fe400078e02ff */
[----:B------:R-:W-:-:S04]  /*29f0*/  IMAD.WIDE.U32 R8, R14, R76, R8 ;  /* 0x0000004c0e087225 */ /* 0x000fc800078e0008 */
[----:B------:R-:W-:Y:S01]  /*2a00*/  @!P4 IMAD R15, R56, R64, R11 ;  /* 0x00000040380fc224 */ /* 0x000fe200078e020b */
[----:B------:R-:W-:Y:S01]  /*2a10*/  IADD3 R8, P2, P3, R12, R78, R8 ;  /* 0x0000004e0c087210 */ /* 0x000fe20007b5e008 */
[----:B------:R-:W-:-:S03]  /*2a20*/  IMAD.IADD R19, R19, 0x1, R9 ;  /* 0x0000000113137824 */ /* 0x000fc600078e0209 */
[----:B------:R1:W-:Y:S01]  /*2a30*/  @!P4 STG.E.U8 desc[UR36][R4.64], R15 ;  /* 0x0000000f0400c986 */ /* 0x0003e2000c101124 */
[----:B------:R-:W-:Y:S08]  /*2a40*/  @P1 BRA `(.L_x_38) ;  /* 0x00000000000c1947 */ /* 0x000ff00003800000 */
[----:B------:R-:W2:Y:S02]  /*2a50*/  LDG.E.U8 R74, desc[UR36][R2.64+0x1] ;  /* 0x00000124024a7981 */ /* 0x000ea4000c1e1100 */
[----:B--2---:R-:W-:-:S05]  /*2a60*/  PRMT R14, R74, 0x8880, RZ ;  /* 0x000088804a0e7816 */ /* 0x004fca00000000ff */
[----:B------:R-:W-:-:S07]  /*2a70*/  IMAD R11, R14, R65, RZ ;  /* 0x000000410e0b7224 */ /* 0x000fce00078e02ff */
.L_x_38:
[----:B------:R-:W-:Y:S05]  /*2a80*/  BSYNC B1 ;  /* 0x0000000000017941 */ /* 0x000fea0003800000 */
.L_x_37:
[----:B------:R-:W-:Y:S01]  /*2a90*/  @!P1 IMAD R57, R57, R64, R11 ;  /* 0x0000004039399224 */ /* 0x000fe200078e020b */
[----:B------:R-:W-:Y:S01]  /*2aa0*/  ISETP.GE.AND P0, PT, R0, 0x9, PT ;  /* 0x000000090000780c */ /* 0x000fe20003f06270 */
[----:B------:R-:W-:Y:S01]  /*2ab0*/  BSSY B1, `(.L_x_39) ;  /* 0x000000d000017945 */ /* 0x000fe20003800000 */
[----:B------:R-:W-:Y:S02]  /*2ac0*/  IADD3.X R9, R13, R79, R19, P2, P3 ;  /* 0x0000004f0d097210 */ /* 0x000fe400017e6413 */
[----:B------:R2:W-:Y:S01]  /*2ad0*/  @!P1 STG.E.U8 desc[UR36][R4.64+0x1], R57 ;  /* 0x0000013904009986 */ /* 0x0005e2000c101124 */
[C---:B------:R-:W-:Y:S02]  /*2ae0*/  ISETP.LT.OR P1, PT, R10.reuse, 0x1, !P0 ;  /* 0x000000010a00780c */ /* 0x040fe40004721670 */
[C---:B------:R-:W-:Y:S02]  /*2af0*/  ISETP.GE.AND P3, PT, R10.reuse, 0x9, PT ;  /* 0x000000090a00780c */ /* 0x040fe40003f66270 */
[----:B------:R-:W-:-:S02]  /*2b00*/  ISETP.GE.AND P2, PT, R10, 0xa, PT ;  /* 0x0000000a0a00780c */ /* 0x000fc40003f46270 */
[----:B------:R-:W-:Y:S02]  /*2b10*/  ISETP.LT.OR P0, PT, R10, 0x2, !P0 ;  /* 0x000000020a00780c */ /* 0x000fe40004701670 */
[C---:B------:R-:W-:Y:S02]  /*2b20*/  ISETP.LT.OR P5, PT, R0.reuse, 0x1, !P3 ;  /* 0x000000010000780c */ /* 0x040fe40005fa1670 */
[----:B------:R-:W-:-:S03]  /*2b30*/  ISETP.LT.OR P4, PT, R0, 0x1, !P2 ;  /* 0x000000010000780c */ /* 0x000fc60005781670 */
[----:B--2---:R-:W-:Y:S10]  /*2b40*/  @P1 BRA `(.L_x_40) ;  /* 0x00000000000c1947 */ /* 0x004ff40003800000 */
[----:B------:R-:W2:Y:S02]  /*2b50*/  LDG.E.U8 R74, desc[UR36][R8.64] ;  /* 0x00000024084a7981 */ /* 0x000ea4000c1e1100 */
[----:B--2---:R-:W-:-:S05]  /*2b60*/  PRMT R12, R74, 0x8880, RZ ;  /* 0x000088804a0c7816 */ /* 0x004fca00000000ff */
[----:B------:R-:W-:-:S07]  /*2b70*/  IMAD R11, R12, R65, RZ ;  /* 0x000000410c0b7224 */ /* 0x000fce00078e02ff */
.L_x_40:
[----:B------:R-:W-:Y:S05]  /*2b80*/  BSYNC B1 ;  /* 0x0000000000017941 */ /* 0x000fea0003800000 */
.L_x_39:
[----:B------:R-:W-:Y:S01]  /*2b90*/  @!P1 IMAD R13, R58, R64, R11 ;  /* 0x000000403a0d9224 */ /* 0x000fe200078e020b */
[----:B------:R-:W-:Y:S04]  /*2ba0*/  BSSY B1, `(.L_x_41) ;  /* 0x0000006000017945 */ /* 0x000fe80003800000 */
[----:B------:R2:W-:Y:S01]  /*2bb0*/  @!P1 STG.E.U8 desc[UR36][R6.64], R13 ;  /* 0x0000000d06009986 */ /* 0x0005e2000c101124 */
[----:B------:R-:W-:Y:S05]  /*2bc0*/  @P0 BRA `(.L_x_42) ;  /* 0x00000000000c0947 */ /* 0x000fea0003800000 */
[----:B------:R-:W3:Y:S02]  /*2bd0*/  LDG.E.U8 R74, desc[UR36][R8.64+0x1] ;  /* 0x00000124084a7981 */ /* 0x000ee4000c1e1100 */
[----:B---3--:R-:W-:-:S05]  /*2be0*/  PRMT R12, R74, 0x8880, RZ ;  /* 0x000088804a0c7816 */ /* 0x008fca00000000ff */
[----:B------:R-:W-:-:S07]  /*2bf0*/  IMAD R11, R12, R65, RZ ;  /* 0x000000410c0b7224 */ /* 0x000fce00078e02ff */
.L_x_42:
[----:B------:R-:W-:Y:S05]  /*2c00*/  BSYNC B1 ;  /* 0x0000000000017941 */ /* 0x000fea0003800000 */
.L_x_41:
[----:B------:R-:W-:Y:S01]  /*2c10*/  @!P0 IMAD R59, R59, R64, R11 ;  /* 0x000000403b3b8224 */ /* 0x000fe200078e020b */
[----:B------:R-:W-:Y:S04]  /*2c20*/  BSSY B1, `(.L_x_43) ;  /* 0x0000006000017945 */ /* 0x000fe80003800000 */
[----:B------:R3:W-:Y:S01]  /*2c30*/  @!P0 STG.E.U8 desc[UR36][R6.64+0x1], R59 ;  /* 0x0000013b06008986 */ /* 0x0007e2000c101124 */
[----:B------:R-:W-:Y:S05]  /*2c40*/  @P5 BRA `(.L_x_44) ;  /* 0x00000000000c5947 */ /* 0x000fea0003800000 */
[----:B------:R-:W4:Y:S02]  /*2c50*/  LDG.E.U8 R74, desc[UR36][R2.64+0x8] ;  /* 0x00000824024a7981 */ /* 0x000f24000c1e1100 */
[----:B----4-:R-:W-:-:S05]  /*2c60*/  PRMT R12, R74, 0x8880, RZ ;  /* 0x000088804a0c7816 */ /* 0x010fca00000000ff */
[----:B------:R-:W-:-:S07]  /*2c70*/  IMAD R11, R12, R65, RZ ;  /* 0x000000410c0b7224 */ /* 0x000fce00078e02ff */
.L_x_44:
[----:B------:R-:W-:Y:S05]  /*2c80*/  BSYNC B1 ;  /* 0x0000000000017941 */ /* 0x000fea0003800000 */
.L_x_43:
[----:B--2---:R-:W-:Y:S01]  /*2c90*/  @!P5 IMAD R13, R60, R64, R11 ;  /* 0x000000403c0dd224 */ /* 0x004fe200078e020b */
[----:B------:R-:W-:Y:S04]  /*2ca0*/  BSSY B1, `(.L_x_45) ;  /* 0x0000006000017945 */ /* 0x000fe80003800000 */
[----:B------:R2:W-:Y:S01]  /*2cb0*/  @!P5 STG.E.U8 desc[UR36][R4.64+0x8], R13 ;  /* 0x0000080d0400d986 */ /* 0x0005e2000c101124 */
[----:B------:R-:W-:Y:S05]  /*2cc0*/  @P4 BRA `(.L_x_46) ;  /* 0x00000000000c4947 */ /* 0x000fea0003800000 */
[----:B------:R-:W4:Y:S02]  /*2cd0*/  LDG.E.U8 R74, desc[UR36][R2.64+0x9] ;  /* 0x00000924024a7981 */ /* 0x000f24000c1e1100 */
[----:B----4-:R-:W-:-:S05]  /*2ce0*/  PRMT R12, R74, 0x8880, RZ ;  /* 0x000088804a0c7816 */ /* 0x010fca00000000ff */
[----:B------:R-:W-:-:S07]  /*2cf0*/  IMAD R11, R12, R65, RZ ;  /* 0x000000410c0b7224 */ /* 0x000fce00078e02ff */
.L_x_46:
[----:B------:R-:W-:Y:S05]  /*2d00*/  BSYNC B1 ;  /* 0x0000000000017941 */ /* 0x000fea0003800000 */
.L_x_45:
[----:B------:R-:W-:Y:S01]  /*2d10*/  ISETP.LT.OR P3, PT, R0, 0x9, !P3 ;  /* 0x000000090000780c */ /* 0x000fe20005f61670 */
[----:B------:R-:W-:Y:S01]  /*2d20*/  @!P4 IMAD R61, R61, R64, R11 ;  /* 0x000000403d3dc224 */ /* 0x000fe200078e020b */
[C---:B------:R-:W-:Y:S01]  /*2d30*/  ISETP.GE.AND P1, PT, R10.reuse, 0x11, PT ;  /* 0x000000110a00780c */ /* 0x040fe20003f26270 */
[----:B------:R-:W-:Y:S01]  /*2d40*/  BSSY B1, `(.L_x_47) ;  /* 0x000000a000017945 */ /* 0x000fe20003800000 */
[----:B------:R-:W-:Y:S02]  /*2d50*/  ISETP.GE.AND P0, PT, R10, 0x12, PT ;  /* 0x000000120a00780c */ /* 0x000fe40003f06270 */
[----:B------:R4:W-:Y:S01]  /*2d60*/  @!P4 STG.E.U8 desc[UR36][R4.64+0x9], R61 ;  /* 0x0000093d0400c986 */ /* 0x0009e2000c101124 */
[C---:B------:R-:W-:Y:S02]  /*2d70*/  ISETP.LT.OR P2, PT, R0.reuse, 0x9, !P2 ;  /* 0x000000090000780c */ /* 0x040fe40005741670 */
[C---:B------:R-:W-:Y:S02]  /*2d80*/  ISETP.LT.OR P5, PT, R0.reuse, 0x1, !P1 ;  /* 0x000000010000780c */ /* 0x040fe40004fa1670 */
[----:B------:R-:W-:-:S02]  /*2d90*/  ISETP.LT.OR P4, PT, R0, 0x1, !P0 ;  /* 0x000000010000780c */ /* 0x000fc40004781670 */
[----:B------:R-:W-:Y:S11]  /*2da0*/  @P3 BRA `(.L_x_48) ;  /* 0x00000000000c3947 */ /* 0x000ff60003800000 */
[----:B------:R-:W5:Y:S02]  /*2db0*/  LDG.E.U8 R74, desc[UR36][R8.64+0x8] ;  /* 0x00000824084a7981 */ /* 0x000f64000c1e1100 */
[----:B-----5:R-:W-:-:S05]  /*2dc0*/  PRMT R12, R74, 0x8880, RZ ;  /* 0x000088804a0c7816 */ /* 0x020fca00000000ff */
[----:B------:R-:W-:-:S07]  /*2dd0*/  IMAD R11, R12, R65, RZ ;  /* 0x000000410c0b7224 */ /* 0x000fce00078e02ff */
.L_x_48:
[----:B------:R-:W-:Y:S05]  /*2de0*/  BSYNC B1 ;  /* 0x0000000000017941 */ /* 0x000fea0003800000 */
.L_x_47:
[----:B--2---:R-:W-:Y:S01]  /*2df0*/  @!P3 IMAD R13, R62, R64, R11 ;  /* 0x000000403e0db224 */ /* 0x004fe200078e020b */
[----:B------:R-:W-:Y:S04]  /*2e00*/  BSSY B1, `(.L_x_49) ;  /* 0x0000006000017945 */ /* 0x000fe80003800000 */
[----:B------:R2:W-:Y:S01]  /*2e10*/  @!P3 STG.E.U8 desc[UR36][R6.64+0x8], R13 ;  /* 0x0000080d0600b986 */ /* 0x0005e2000c101124 */
[----:B------:R-:W-:Y:S05]  /*2e20*/  @P2 BRA `(.L_x_50) ;  /* 0x00000000000c2947 */ /* 0x000fea0003800000 */
[----:B------:R-:W5:Y:S02]  /*2e30*/  LDG.E.U8 R74, desc[UR36][R8.64+0x9] ;  /* 0x00000924084a7981 */ /* 0x000f64000c1e1100 */
[----:B-----5:R-:W-:-:S05]  /*2e40*/  PRMT R12, R74, 0x8880, RZ ;  /* 0x000088804a0c7816 */ /* 0x020fca00000000ff */
[----:B------:R-:W-:-:S07]  /*2e50*/  IMAD R11, R12, R65, RZ ;  /* 0x000000410c0b7224 */ /* 0x000fce00078e02ff */
.L_x_50:
[----:B------:R-:W-:Y:S05]  /*2e60*/  BSYNC B1 ;  /* 0x0000000000017941 */ /* 0x000fea0003800000 */
.L_x_49:
[----:B------:R-:W-:Y:S01]  /*2e70*/  @!P2 IMAD R63, R63, R64, R11 ;  /* 0x000000403f3fa224 */ /* 0x000fe200078e020b */
[----:B------:R-:W-:Y:S04]  /*2e80*/  BSSY B1, `(.L_x_51) ;  /* 0x0000006000017945 */ /* 0x000fe80003800000 */
[----:B------:R0:W-:Y:S01]  /*2e90*/  @!P2 STG.E.U8 desc[UR36][R6.64+0x9], R63 ;  /* 0x0000093f0600a986 */ /* 0x0001e2000c101124 */
[----:B------:R-:W-:Y:S05]  /*2ea0*/  @P5 BRA `(.L_x_52) ;  /* 0x00000000000c5947 */ /* 0x000fea0003800000 */
[----:B------:R-:W5:Y:S02]  /*2eb0*/  LDG.E.U8 R74, desc[UR36][R2.64+0x10] ;  /* 0x00001024024a7981 */ /* 0x000f64000c1e1100 */
[----:B-----5:R-:W-:-:S05]  /*2ec0*/  PRMT R12, R74, 0x8880, RZ ;  /* 0x000088804a0c7816 */ /* 0x020fca00000000ff */
[----:B------:R-:W-:-:S07]  /*2ed0*/  IMAD R11, R12, R65, RZ ;  /* 0x000000410c0b7224 */ /* 0x000fce00078e02ff */
.L_x_52:
[----:B------:R-:W-:Y:S05]  /*2ee0*/  BSYNC B1 ;  /* 0x0000000000017941 */ /* 0x000fea0003800000 */
.L_x_51:
[----:B--2---:R-:W-:Y:S01]  /*2ef0*/  @!P5 IMAD R13, R48, R64, R11 ;  /* 0x00000040300dd224 */ /* 0x004fe200078e020b */
[----:B------:R-:W-:Y:S04]  /*2f00*/  BSSY B1, `(.L_x_53) ;  /* 0x0000006000017945 */ /* 0x000fe80003800000 */
[----:B------:R2:W-:Y:S01]  /*2f10*/  @!P5 STG.E.U8 desc[UR36][R4.64+0x10], R13 ;  /* 0x0000100d0400d986 */ /* 0x0005e2000c101124 */
[----:B------:R-:W-:Y:S05]  /*2f20*/  @P4 BRA `(.L_x_54) ;  /* 0x00000000000c4947 */ /* 0x000fea0003800000 */
[----:B------:R-:W5:Y:S02]  /*2f30*/  LDG.E.U8 R74, desc[UR36][R2.64+0x11] ;  /* 0x00001124024a7981 */ /* 0x000f64000c1e1100 */
[----:B-----5:R-:W-:-:S05]  /*2f40*/  PRMT R12, R74, 0x8880, RZ ;  /* 0x000088804a0c7816 */ /* 0x020fca00000000ff */
[----:B------:R-:W-:-:S07]  /*2f50*/  IMAD R11, R12, R65, RZ ;  /* 0x000000410c0b7224 */ /* 0x000fce00078e02ff */
.L_x_54:
[----:B------:R-:W-:Y:S05]  /*2f60*/  BSYNC B1 ;  /* 0x0000000000017941 */ /* 0x000fea0003800000 */
.L_x_53:
        /* <DEDUP_REMOVED lines=13> */
.L_x_56:
[----:B------:R-:W-:Y:S05]  /*3040*/  BSYNC B1 ;  /* 0x0000000000017941 */ /* 0x000fea0003800000 */
.L_x_55:
[----:B--2---:R-:W-:Y:S01]  /*3050*/  @!P1 IMAD R13, R50, R64, R11 ;  /* 0x00000040320d9224 */ /* 0x004fe200078e020b */
[----:B------:R-:W-:Y:S04]  /*3060*/  BSSY B1, `(.L_x_57) ;  /* 0x0000006000017945 */ /* 0x000fe80003800000 */
[----:B------:R2:W-:Y:S01]  /*3070*/  @!P1 STG.E.U8 desc[UR36][R6.64+0x10], R13 ;  /* 0x0000100d06009986 */ /* 0x0005e2000c101124 */
[----:B------:R-:W-:Y:S05]  /*3080*/  @P0 BRA `(.L_x_58) ;  /* 0x00000000000c0947 */ /* 0x000fea0003800000 */
[----:B------:R-:W5:Y:S02]  /*3090*/  LDG.E.U8 R74, desc[UR36][R8.64+0x11] ;  /* 0x00001124084a7981 */ /* 0x000f64000c1e1100 */
[----:B-----5:R-:W-:-:S05]  /*30a0*/  PRMT R12, R74, 0x8880, RZ ;  /* 0x000088804a0c7816 */ /* 0x020fca00000000ff */
[----:B------:R-:W-:-:S07]  /*30b0*/  IMAD R11, R12, R65, RZ ;  /* 0x000000410c0b7224 */ /* 0x000fce00078e02ff */
.L_x_58:
[----:B------:R-:W-:Y:S05]  /*30c0*/  BSYNC B1 ;  /* 0x0000000000017941 */ /* 0x000fea0003800000 */
.L_x_57:
[----:B------:R-:W-:Y:S01]  /*30d0*/  @!P0 IMAD R51, R51, R64, R11 ;  /* 0x0000004033338224 */ /* 0x000fe200078e020b */
[----:B------:R-:W-:Y:S04]  /*30e0*/  BSSY B1, `(.L_x_59) ;  /* 0x0000006000017945 */ /* 0x000fe80003800000 */
[----:B------:R0:W-:Y:S01]  /*30f0*/  @!P0 STG.E.U8 desc[UR36][R6.64+0x11], R51 ;  /* 0x0000113306008986 */ /* 0x0001e2000c101124 */
[----:B------:R-:W-:Y:S05]  /*3100*/  @P5 BRA `(.L_x_60) ;  /* 0x00000000000c5947 */ /* 0x000fea0003800000 */
[----:B------:R-:W5:Y:S02]  /*3110*/  LDG.E.U8 R74, desc[UR36][R2.64+0x18] ;  /* 0x00001824024a7981 */ /* 0x000f64000c1e1100 */
[----:B-----5:R-:W-:-:S05]  /*3120*/  PRMT R12, R74, 0x8880, RZ ;  /* 0x000088804a0c7816 */ /* 0x020fca00000000ff */
[----:B------:R-:W-:-:S07]  /*3130*/  IMAD R11, R12, R65, RZ ;  /* 0x000000410c0b7224 */ /* 0x000fce00078e02ff */
.L_x_60:
[----:B------:R-:W-:Y:S05]  /*3140*/  BSYNC B1 ;  /* 0x0000000000017941 */ /* 0x000fea0003800000 */
.L_x_59:
[----:B--2---:R-:W-:Y:S01]  /*3150*/  @!P5 IMAD R13, R52, R64, R11 ;  /* 0x00000040340dd224 */ /* 0x004fe200078e020b */
[----:B------:R-:W-:Y:S04]  /*3160*/  BSSY B1, `(.L_x_61) ;  /* 0x0000006000017945 */ /* 0x000fe80003800000 */
[----:B------:R2:W-:Y:S01]  /*3170*/  @!P5 STG.E.U8 desc[UR36][R4.64+0x18], R13 ;  /* 0x0000180d0400d986 */ /* 0x0005e2000c101124 */
[----:B------:R-:W-:Y:S05]  /*3180*/  @P4 BRA `(.L_x_62) ;  /* 0x00000000000c4947 */ /* 0x000fea0003800000 */
[----:B------:R-:W5:Y:S02]  /*3190*/  LDG.E.U8 R74, desc[UR36][R2.64+0x19] ;  /* 0x00001924024a7981 */ /* 0x000f64000c1e1100 */
[----:B-----5:R-:W-:-:S05]  /*31a0*/  PRMT R12, R74, 0x8880, RZ ;  /* 0x000088804a0c7816 */ /* 0x020fca00000000ff */
[----:B------:R-:W-:-:S07]  /*31b0*/  IMAD R11, R12, R65, RZ ;  /* 0x000000410c0b7224 */ /* 0x000fce00078e02ff */
.L_x_62:
[----:B------:R-:W-:Y:S05]  /*31c0*/  BSYNC B1 ;  /* 0x0000000000017941 */ /* 0x000fea0003800000 */
.L_x_61:
        /* <DEDUP_REMOVED lines=13> */
.L_x_64:
[----:B------:R-:W-:Y:S05]  /*32a0*/  BSYNC B1 ;  /* 0x0000000000017941 */ /* 0x000fea0003800000 */
.L_x_63:
[----:B--2---:R-:W-:Y:S01]  /*32b0*/  @!P3 IMAD R13, R54, R64, R11 ;  /* 0x00000040360db224 */ /* 0x004fe200078e020b */
[----:B------:R-:W-:Y:S04]  /*32c0*/  BSSY B1, `(.L_x_65) ;  /* 0x0000006000017945 */ /* 0x000fe80003800000 */
[----:B------:R2:W-:Y:S01]  /*32d0*/  @!P3 STG.E.U8 desc[UR36][R6.64+0x18], R13 ;  /* 0x0000180d0600b986 */ /* 0x0005e2000c101124 */
[----:B------:R-:W-:Y:S05]  /*32e0*/  @P2 BRA `(.L_x_66) ;  /* 0x00000000000c2947 */ /* 0x000fea0003800000 */
[----:B------:R-:W5:Y:S02]  /*32f0*/  LDG.E.U8 R74, desc[UR36][R8.64+0x19] ;  /* 0x00001924084a7981 */ /* 0x000f64000c1e1100 */
[----:B-----5:R-:W-:-:S05]  /*3300*/  PRMT R12, R74, 0x8880, RZ ;  /* 0x000088804a0c7816 */ /* 0x020fca00000000ff */
[----:B------:R-:W-:-:S07]  /*3310*/  IMAD R11, R12, R65, RZ ;  /* 0x000000410c0b7224 */ /* 0x000fce00078e02ff */
.L_x_66:
[----:B------:R-:W-:Y:S05]  /*3320*/  BSYNC B1 ;  /* 0x0000000000017941 */ /* 0x000fea0003800000 */
.L_x_65:
[----:B------:R-:W-:Y:S01]  /*3330*/  @!P2 IMAD R55, R55, R64, R11 ;  /* 0x000000403737a224 */ /* 0x000fe200078e020b */
[----:B------:R-:W-:Y:S04]  /*3340*/  BSSY B1, `(.L_x_67) ;  /* 0x0000006000017945 */ /* 0x000fe80003800000 */
[----:B------:R0:W-:Y:S01]  /*3350*/  @!P2 STG.E.U8 desc[UR36][R6.64+0x19], R55 ;  /* 0x000019370600a986 */ /* 0x0001e2000c101124 */
[----:B------:R-:W-:Y:S05]  /*3360*/  @P5 BRA `(.L_x_68) ;  /* 0x00000000000c5947 */ /* 0x000fea0003800000 */
[----:B------:R-:W5:Y:S02]  /*3370*/  LDG.E.U8 R74, desc[UR36][R2.64+0x20] ;  /* 0x00002024024a7981 */ /* 0x000f64000c1e1100 */
[----:B-----5:R-:W-:-:S05]  /*3380*/  PRMT R12, R74, 0x8880, RZ ;  /* 0x000088804a0c7816 */ /* 0x020fca00000000ff */
[----:B------:R-:W-:-:S07]  /*3390*/  IMAD R11, R12, R65, RZ ;  /* 0x000000410c0b7224 */ /* 0x000fce00078e02ff */
.L_x_68:
[----:B------:R-:W-:Y:S05]  /*33a0*/  BSYNC B1 ;  /* 0x0000000000017941 */ /* 0x000fea0003800000 */
.L_x_67:
[----:B--2---:R-:W-:Y:S01]  /*33b0*/  @!P5 IMAD R13, R40, R64, R11 ;  /* 0x00000040280dd224 */ /* 0x004fe200078e020b */
[----:B------:R-:W-:Y:S04]  /*33c0*/  BSSY B1, `(.L_x_69) ;  /* 0x0000006000017945 */ /* 0x000fe80003800000 */
[----:B------:R2:W-:Y:S01]  /*33d0*/  @!P5 STG.E.U8 desc[UR36][R4.64+0x20], R13 ;  /* 0x0000200d0400d986 */ /* 0x0005e2000c101124 */
[----:B------:R-:W-:Y:S05]  /*33e0*/  @P4 BRA `(.L_x_70) ;  /* 0x00000000000c4947 */ /* 0x000fea0003800000 */
[----:B------:R-:W5:Y:S02]  /*33f0*/  LDG.E.U8 R74, desc[UR36][R2.64+0x21] ;  /* 0x00002124024a7981 */ /* 0x000f64000c1e1100 */
[----:B-----5:R-:W-:-:S05]  /*3400*/  PRMT R12, R74, 0x8880, RZ ;  /* 0x000088804a0c7816 */ /* 0x020fca00000000ff */
[----:B------:R-:W-:-:S07]  /*3410*/  IMAD R11, R12, R65, RZ ;  /* 0x000000410c0b7224 */ /* 0x000fce00078e02ff */
.L_x_70:
[----:B------:R-:W-:Y:S05]  /*3420*/  BSYNC B1 ;  /* 0x0000000000017941 */ /* 0x000fea0003800000 */
.L_x_69:
        /* <DEDUP_REMOVED lines=13> */
.L_x_72:
[----:B------:R-:W-:Y:S05]  /*3500*/  BSYNC B1 ;  /* 0x0000000000017941 */ /* 0x000fea0003800000 */
.L_x_71:
[----:B--2---:R-:W-:Y:S01]  /*3510*/  @!P1 IMAD R13, R42, R64, R11 ;  /* 0x000000402a0d9224 */ /* 0x004fe200078e020b */
[----:B------:R-:W-:Y:S04]  /*3520*/  BSSY B1, `(.L_x_73) ;  /* 0x0000006000017945 */ /* 0x000fe80003800000 */
[----:B------:R2:W-:Y:S01]  /*3530*/  @!P1 STG.E.U8 desc[UR36][R6.64+0x20], R13 ;  /* 0x0000200d06009986 */ /* 0x0005e2000c101124 */
[----:B------:R-:W-:Y:S05]  /*3540*/  @P0 BRA `(.L_x_74) ;  /* 0x00000000000c0947 */ /* 0x000fea0003800000 */
[----:B------:R-:W5:Y:S02]  /*3550*/  LDG.E.U8 R74, desc[UR36][R8.64+0x21] ;  /* 0x00002124084a7981 */ /* 0x000f64000c1e1100 */
[----:B-----5:R-:W-:-:S05]  /*3560*/  PRMT R12, R74, 0x8880, RZ ;  /* 0x000088804a0c7816 */ /* 0x020fca00000000ff */
[----:B------:R-:W-:-:S07]  /*3570*/  IMAD R11, R12, R65, RZ ;  /* 0x000000410c0b7224 */ /* 0x000fce00078e02ff */
.L_x_74:
[----:B------:R-:W-:Y:S05]  /*3580*/  BSYNC B1 ;  /* 0x0000000000017941 */ /* 0x000fea0003800000 */
.L_x_73:
[----:B------:R-:W-:Y:S01]  /*3590*/  @!P0 IMAD R43, R43, R64, R11 ;  /* 0x000000402b2b8224 */ /* 0x000fe200078e020b */
[----:B------:R-:W-:Y:S04]  /*35a0*/  BSSY B1, `(.L_x_75) ;  /* 0x0000006000017945 */ /* 0x000fe80003800000 */
[----:B------:R0:W-:Y:S01]  /*35b0*/  @!P0 STG.E.U8 desc[UR36][R6.64+0x21], R43 ;  /* 0x0000212b06008986 */ /* 0x0001e2000c101124 */
[----:B------:R-:W-:Y:S05]  /*35c0*/  @P5 BRA `(.L_x_76) ;  /* 0x00000000000c5947 */ /* 0x000fea0003800000 */
[----:B------:R-:W5:Y:S02]  /*35d0*/  LDG.E.U8 R74, desc[UR36][R2.64+0x28] ;  /* 0x00002824024a7981 */ /* 0x000f64000c1e1100 */
[----:B-----5:R-:W-:-:S05]  /*35e0*/  PRMT R12, R74, 0x8880, RZ ;  /* 0x000088804a0c7816 */ /* 0x020fca00000000ff */
[----:B------:R-:W-:-:S07]  /*35f0*/  IMAD R11, R12, R65, RZ ;  /* 0x000000410c0b7224 */ /* 0x000fce00078e02ff */
.L_x_76:
[----:B------:R-:W-:Y:S05]  /*3600*/  BSYNC B1 ;  /* 0x0000000000017941 */ /* 0x000fea0003800000 */
.L_x_75:
[----:B--2---:R-:W-:Y:S01]  /*3610*/  @!P5 IMAD R13, R44, R64, R11 ;  /* 0x000000402c0dd224 */ /* 0x004fe200078e020b */
[----:B------:R-:W-:Y:S04]  /*3620*/  BSSY B1, `(.L_x_77) ;  /* 0x0000006000017945 */ /* 0x000fe80003800000 */
[----:B------:R2:W-:Y:S01]  /*3630*/  @!P5 STG.E.U8 desc[UR36][R4.64+0x28], R13 ;  /* 0x0000280d0400d986 */ /* 0x0005e2000c101124 */
[----:B------:R-:W-:Y:S05]  /*3640*/  @P4 BRA `(.L_x_78) ;  /* 0x00000000000c4947 */ /* 0x000fea0003800000 */
[----:B------:R-:W5:Y:S02]  /*3650*/  LDG.E.U8 R74, desc[UR36][R2.64+0x29] ;  /* 0x00002924024a7981 */ /* 0x000f64000c1e1100 */
[----:B-----5:R-:W-:-:S05]  /*3660*/  PRMT R12, R74, 0x8880, RZ ;  /* 0x000088804a0c7816 */ /* 0x020fca00000000ff */
[----:B------:R-:W-:-:S07]  /*3670*/  IMAD R11, R12, R65, RZ ;  /* 0x000000410c0b7224 */ /* 0x000fce00078e02ff */
.L_x_78:
[----:B------:R-:W-:Y:S05]  /*3680*/  BSYNC B1 ;  /* 0x0000000000017941 */ /* 0x000fea0003800000 */
.L_x_77:
        /* <DEDUP_REMOVED lines=13> */
.L_x_80:
[----:B------:R-:W-:Y:S05]  /*3760*/  BSYNC B1 ;  /* 0x0000000000017941 */ /* 0x000fea0003800000 */
.L_x_79:
[----:B--2---:R-:W-:Y:S01]  /*3770*/  @!P3 IMAD R13, R46, R64, R11 ;  /* 0x000000402e0db224 */ /* 0x004fe200078e020b */
[----:B------:R-:W-:Y:S04]  /*3780*/  BSSY B1, `(.L_x_81) ;  /* 0x0000006000017945 */ /* 0x000fe80003800000 */
[----:B------:R2:W-:Y:S01]  /*3790*/  @!P3 STG.E.U8 desc[UR36][R6.64+0x28], R13 ;  /* 0x0000280d0600b986 */ /* 0x0005e2000c101124 */
[----:B------:R-:W-:Y:S05]  /*37a0*/  @P2 BRA `(.L_x_82) ;  /* 0x00000000000c2947 */ /* 0x000fea0003800000 */
[----:B------:R-:W5:Y:S02]  /*37b0*/  LDG.E.U8 R74, desc[UR36][R8.64+0x29] ;  /* 0x00002924084a7981 */ /* 0x000f64000c1e1100 */
[----:B-----5:R-:W-:-:S05]  /*37c0*/  PRMT R12, R74, 0x8880, RZ ;  /* 0x000088804a0c7816 */ /* 0x020fca00000000ff */
[----:B------:R-:W-:-:S07]  /*37d0*/  IMAD R11, R12, R65, RZ ;  /* 0x000000410c0b7224 */ /* 0x000fce00078e02ff */
.L_x_82:
[----:B------:R-:W-:Y:S05]  /*37e0*/  BSYNC B1 ;  /* 0x0000000000017941 */ /* 0x000fea0003800000 */
.L_x_81:
[----:B------:R-:W-:Y:S01]  /*37f0*/  @!P2 IMAD R47, R47, R64, R11 ;  /* 0x000000402f2fa224 */ /* 0x000fe200078e020b */
[----:B------:R-:W-:Y:S04]  /*3800*/  BSSY B1, `(.L_x_83) ;  /* 0x0000006000017945 */ /* 0x000fe80003800000 */
[----:B------:R0:W-:Y:S01]  /*3810*/  @!P2 STG.E.U8 desc[UR36][R6.64+0x29], R47 ;  /* 0x0000292f0600a986 */ /* 0x0001e2000c101124 */
[----:B------:R-:W-:Y:S05]  /*3820*/  @P5 BRA `(.L_x_84) ;  /* 0x00000000000c5947 */ /* 0x000fea0003800000 */
[----:B------:R-:W5:Y:S02]  /*3830*/  LDG.E.U8 R74, desc[UR36][R2.64+0x30] ;  /* 0x00003024024a7981 */ /* 0x000f64000c1e1100 */
[----:B-----5:R-:W-:-:S05]  /*3840*/  PRMT R12, R74, 0x8880, RZ ;  /* 0x000088804a0c7816 */ /* 0x020fca00000000ff */
[----:B------:R-:W-:-:S07]  /*3850*/  IMAD R11, R12, R65, RZ ;  /* 0x000000410c0b7224 */ /* 0x000fce00078e02ff */
.L_x_84:
[----:B------:R-:W-:Y:S05]  /*3860*/  BSYNC B1 ;  /* 0x0000000000017941 */ /* 0x000fea0003800000 */
.L_x_83:
[----:B--2---:R-:W-:Y:S01]  /*3870*/  @!P5 IMAD R13, R32, R64, R11 ;  /* 0x00000040200dd224 */ /* 0x004fe200078e020b */
[----:B------:R-:W-:Y:S04]  /*3880*/  BSSY B1, `(.L_x_85) ;  /* 0x0000006000017945 */ /* 0x000fe80003800000 */
[----:B------:R2:W-:Y:S01]  /*3890*/  @!P5 STG.E.U8 desc[UR36][R4.64+0x30], R13 ;  /* 0x0000300d0400d986 */ /* 0x0005e2000c101124 */
[----:B------:R-:W-:Y:S05]  /*38a0*/  @P4 BRA `(.L_x_86) ;  /* 0x00000000000c4947 */ /* 0x000fea0003800000 */
[----:B------:R-:W5:Y:S02]  /*38b0*/  LDG.E.U8 R74, desc[UR36][R2.64+0x31] ;  /* 0x00003124024a7981 */ /* 0x000f64000c1e1100 */
[----:B-----5:R-:W-:-:S05]  /*38c0*/  PRMT R12, R74, 0x8880, RZ ;  /* 0x000088804a0c7816 */ /* 0x020fca00000000ff */
[----:B------:R-:W-:-:S07]  /*38d0*/  IMAD R11, R12, R65, RZ ;  /* 0x000000410c0b7224 */ /* 0x000fce00078e02ff */
.L_x_86:
[----:B------:R-:W-:Y:S05]  /*38e0*/  BSYNC B1 ;  /* 0x0000000000017941 */ /* 0x000fea0003800000 */
.L_x_85:
        /* <DEDUP_REMOVED lines=13> */
.L_x_88:
[----:B------:R-:W-:Y:S05]  /*39c0*/  BSYNC B1 ;  /* 0x0000000000017941 */ /* 0x000fea0003800000 */
.L_x_87:
[----:B--2---:R-:W-:Y:S01]  /*39d0*/  @!P1 IMAD R13, R34, R64, R11 ;  /* 0x00000040220d9224 */ /* 0x004fe200078e020b */
[----:B------:R-:W-:Y:S04]  /*39e0*/  BSSY B1, `(.L_x_89) ;  /* 0x0000006000017945 */ /* 0x000fe80003800000 */
[----:B------:R2:W-:Y:S01]  /*39f0*/  @!P1 STG.E.U8 desc[UR36][R6.64+0x30], R13 ;  /* 0x0000300d06009986 */ /* 0x0005e2000c101124 */
[----:B------:R-:W-:Y:S05]  /*3a00*/  @P0 BRA `(.L_x_90) ;  /* 0x00000000000c0947 */ /* 0x000fea0003800000 */
[----:B------:R-:W5:Y:S02]  /*3a10*/  LDG.E.U8 R74, desc[UR36][R8.64+0x31] ;  /* 0x00003124084a7981 */ /* 0x000f64000c1e1100 */
[----:B-----5:R-:W-:-:S05]  /*3a20*/  PRMT R12, R74, 0x8880, RZ ;  /* 0x000088804a0c7816 */ /* 0x020fca00000000ff */
[----:B------:R-:W-:-:S07]  /*3a30*/  IMAD R11, R12, R65, RZ ;  /* 0x000000410c0b7224 */ /* 0x000fce00078e02ff */
.L_x_90:
[----:B------:R-:W-:Y:S05]  /*3a40*/  BSYNC B1 ;  /* 0x0000000000017941 */ /* 0x000fea0003800000 */
.L_x_89:
[----:B------:R-:W-:Y:S01]  /*3a50*/  @!P0 IMAD R35, R35, R64, R11 ;  /* 0x0000004023238224 */ /* 0x000fe200078e020b */
[----:B------:R-:W-:Y:S04]  /*3a60*/  BSSY B1, `(.L_x_91) ;  /* 0x0000006000017945 */ /* 0x000fe80003800000 */
[----:B------:R0:W-:Y:S01]  /*3a70*/  @!P0 STG.E.U8 desc[UR36][R6.64+0x31], R35 ;  /* 0x0000312306008986 */ /* 0x0001e2000c101124 */
[----:B------:R-:W-:Y:S05]  /*3a80*/  @P5 BRA `(.L_x_92) ;  /* 0x00000000000c5947 */ /* 0x000fea0003800000 */
[----:B------:R-:W5:Y:S02]  /*3a90*/  LDG.E.U8 R74, desc[UR36][R2.64+0x38] ;  /* 0x00003824024a7981 */ /* 0x000f64000c1e1100 */
[----:B-----5:R-:W-:-:S05]  /*3aa0*/  PRMT R12, R74, 0x8880, RZ ;  /* 0x000088804a0c7816 */ /* 0x020fca00000000ff */
[----:B------:R-:W-:-:S07]  /*3ab0*/  IMAD R11, R12, R65, RZ ;  /* 0x000000410c0b7224 */ /* 0x000fce00078e02ff */
.L_x_92:
[----:B------:R-:W-:Y:S05]  /*3ac0*/  BSYNC B1 ;  /* 0x0000000000017941 */ /* 0x000fea0003800000 */
.L_x_91:
[----:B--2---:R-:W-:Y:S01]  /*3ad0*/  @!P5 IMAD R13, R36, R64, R11 ;  /* 0x00000040240dd224 */ /* 0x004fe200078e020b */
[----:B------:R-:W-:Y:S04]  /*3ae0*/  BSSY B1, `(.L_x_93) ;  /* 0x0000006000017945 */ /* 0x000fe80003800000 */
[----:B------:R2:W-:Y:S01]  /*3af0*/  @!P5 STG.E.U8 desc[UR36][R4.64+0x38], R13 ;  /* 0x0000380d0400d986 */ /* 0x0005e2000c101124 */
[----:B------:R-:W-:Y:S05]  /*3b00*/  @P4 BRA `(.L_x_94) ;  /* 0x00000000000c4947 */ /* 0x000fea0003800000 */
[----:B------:R-:W5:Y:S02]  /*3b10*/  LDG.E.U8 R74, desc[UR36][R2.64+0x39] ;  /* 0x00003924024a7981 */ /* 0x000f64000c1e1100 */
[----:B-----5:R-:W-:-:S05]  /*3b20*/  PRMT R12, R74, 0x8880, RZ ;  /* 0x000088804a0c7816 */ /* 0x020fca00000000ff */
[----:B------:R-:W-:-:S07]  /*3b30*/  IMAD R11, R12, R65, RZ ;  /* 0x000000410c0b7224 */ /* 0x000fce00078e02ff */
.L_x_94:
[----:B------:R-:W-:Y:S05]  /*3b40*/  BSYNC B1 ;  /* 0x0000000000017941 */ /* 0x000fea0003800000 */
.L_x_93:
        /* <DEDUP_REMOVED lines=13> */
.L_x_96:
[----:B------:R-:W-:Y:S05]  /*3c20*/  BSYNC B1 ;  /* 0x0000000000017941 */ /* 0x000fea0003800000 */
.L_x_95:
[----:B--2---:R-:W-:Y:S01]  /*3c30*/  @!P3 IMAD R13, R38, R64, R11 ;  /* 0x00000040260db224 */ /* 0x004fe200078e020b */
[----:B------:R-:W-:Y:S04]  /*3c40*/  BSSY B1, `(.L_x_97) ;  /* 0x0000006000017945 */ /* 0x000fe80003800000 */
[----:B------:R2:W-:Y:S01]  /*3c50*/  @!P3 STG.E.U8 desc[UR36][R6.64+0x38], R13 ;  /* 0x0000380d0600b986 */ /* 0x0005e2000c101124 */
[----:B------:R-:W-:Y:S05]  /*3c60*/  @P2 BRA `(.L_x_98) ;  /* 0x00000000000c2947 */ /* 0x000fea0003800000 */
[----:B------:R-:W5:Y:S02]  /*3c70*/  LDG.E.U8 R74, desc[UR36][R8.64+0x39] ;  /* 0x00003924084a7981 */ /* 0x000f64000c1e1100 */
[----:B-----5:R-:W-:-:S05]  /*3c80*/  PRMT R12, R74, 0x8880, RZ ;  /* 0x000088804a0c7816 */ /* 0x020fca00000000ff */
[----:B------:R-:W-:-:S07]  /*3c90*/  IMAD R11, R12, R65, RZ ;  /* 0x000000410c0b7224 */ /* 0x000fce00078e02ff */
.L_x_98:
[----:B------:R-:W-:Y:S05]  /*3ca0*/  BSYNC B1 ;  /* 0x0000000000017941 */ /* 0x000fea0003800000 */
.L_x_97:
[----:B------:R-:W-:Y:S01]  /*3cb0*/  @!P2 IMAD R39, R39, R64, R11 ;  /* 0x000000402727a224 */ /* 0x000fe200078e020b */
[----:B------:R-:W-:Y:S04]  /*3cc0*/  BSSY B1, `(.L_x_99) ;  /* 0x0000006000017945 */ /* 0x000fe80003800000 */
[----:B------:R0:W-:Y:S01]  /*3cd0*/  @!P2 STG.E.U8 desc[UR36][R6.64+0x39], R39 ;  /* 0x000039270600a986 */ /* 0x0001e2000c101124 */
[----:B------:R-:W-:Y:S05]  /*3ce0*/  @P5 BRA `(.L_x_100) ;  /* 0x00000000000c5947 */ /* 0x000fea0003800000 */
[----:B------:R-:W5:Y:S02]  /*3cf0*/  LDG.E.U8 R74, desc[UR36][R2.64+0x40] ;  /* 0x00004024024a7981 */ /* 0x000f64000c1e1100 */
[----:B-----5:R-:W-:-:S05]  /*3d00*/  PRMT R12, R74, 0x8880, RZ ;  /* 0x000088804a0c7816 */ /* 0x020fca00000000ff */
[----:B------:R-:W-:-:S07]  /*3d10*/  IMAD R11, R12, R65, RZ ;  /* 0x000000410c0b7224 */ /* 0x000fce00078e02ff */
.L_x_100:
[----:B------:R-:W-:Y:S05]  /*3d20*/  BSYNC B1 ;  /* 0x0000000000017941 */ /* 0x000fea0003800000 */
.L_x_99:
[----:B--2---:R-:W-:Y:S01]  /*3d30*/  @!P5 IMAD R13, R24, R64, R11 ;  /* 0x00000040180dd224 */ /* 0x004fe200078e020b */
[----:B------:R-:W-:Y:S04]  /*3d40*/  BSSY B1, `(.L_x_101) ;  /* 0x0000006000017945 */ /* 0x000fe80003800000 */
[----:B------:R2:W-:Y:S01]  /*3d50*/  @!P5 STG.E.U8 desc[UR36][R4.64+0x40], R13 ;  /* 0x0000400d0400d986 */ /* 0x0005e2000c101124 */
[----:B------:R-:W-:Y:S05]  /*3d60*/  @P4 BRA `(.L_x_102) ;  /* 0x00000000000c4947 */ /* 0x000fea0003800000 */
[----:B------:R-:W5:Y:S02]  /*3d70*/  LDG.E.U8 R74, desc[UR36][R2.64+0x41] ;  /* 0x00004124024a7981 */ /* 0x000f64000c1e1100 */
[----:B-----5:R-:W-:-:S05]  /*3d80*/  PRMT R12, R74, 0x8880, RZ ;  /* 0x000088804a0c7816 */ /* 0x020fca00000000ff */
[----:B------:R-:W-:-:S07]  /*3d90*/  IMAD R11, R12, R65, RZ ;  /* 0x000000410c0b7224 */ /* 0x000fce00078e02ff */
.L_x_102:
[----:B------:R-:W-:Y:S05]  /*3da0*/  BSYNC B1 ;  /* 0x0000000000017941 */ /* 0x000fea0003800000 */
.L_x_101:
        /* <DEDUP_REMOVED lines=9> */
[----:B------:R-:W-:Y:S01]  /*3e40*/  ISETP.LT.OR P3, PT, R0, 0x9, !P3 ;  /* 0x000000090000780c */ /* 0x000fe20005f61670 */
[----:B------:R-:W-:-:S12]  /*3e50*/  @P1 BRA `(.L_x_104) ;  /* 0x00000000000c1947 */ /* 0x000fd80003800000 */
[----:B------:R-:W5:Y:S02]  /*3e60*/  LDG.E.U8 R74, desc[UR36][R8.64+0x40] ;  /* 0x00004024084a7981 */ /* 0x000f64000c1e1100 */
[----:B-----5:R-:W-:-:S05]  /*3e70*/  PRMT R10, R74, 0x8880, RZ ;  /* 0x000088804a0a7816 */ /* 0x020fca00000000ff */
[----:B------:R-:W-:-:S07]  /*3e80*/  IMAD R11, R10, R65, RZ ;  /* 0x000000410a0b7224 */ /* 0x000fce00078e02ff */
.L_x_104:
[----:B------:R-:W-:Y:S05]  /*3e90*/  BSYNC B1 ;  /* 0x0000000000017941 */ /* 0x000fea0003800000 */
.L_x_103:
[----:B--2---:R-:W-:Y:S01]  /*3ea0*/  @!P1 IMAD R13, R26, R64, R11 ;  /* 0x000000401a0d9224 */ /* 0x004fe200078e020b */
[----:B------:R-:W-:Y:S04]  /*3eb0*/  BSSY B1, `(.L_x_105) ;  /* 0x0000006000017945 */ /* 0x000fe80003800000 */
[----:B------:R2:W-:Y:S01]  /*3ec0*/  @!P1 STG.E.U8 desc[UR36][R6.64+0x40], R13 ;  /* 0x0000400d06009986 */ /* 0x0005e2000c101124 */
[----:B------:R-:W-:Y:S05]  /*3ed0*/  @P0 BRA `(.L_x_106) ;  /* 0x00000000000c0947 */ /* 0x000fea0003800000 */
[----:B------:R-:W5:Y:S02]  /*3ee0*/  LDG.E.U8 R74, desc[UR36][R8.64+0x41] ;  /* 0x00004124084a7981 */ /* 0x000f64000c1e1100 */
[----:B-----5:R-:W-:-:S05]  /*3ef0*/  PRMT R10, R74, 0x8880, RZ ;  /* 0x000088804a0a7816 */ /* 0x020fca00000000ff */
[----:B------:R-:W-:-:S07]  /*3f00*/  IMAD R11, R10, R65, RZ ;  /* 0x000000410a0b7224 */ /* 0x000fce00078e02ff */
.L_x_106:
[----:B------:R-:W-:Y:S05]  /*3f10*/  BSYNC B1 ;  /* 0x0000000000017941 */ /* 0x000fea0003800000 */
.L_x_105:
[----:B------:R-:W-:Y:S01]  /*3f20*/  @!P0 IMAD R27, R27, R64, R11 ;  /* 0x000000401b1b8224 */ /* 0x000fe200078e020b */
[----:B------:R-:W-:Y:S04]  /*3f30*/  BSSY B1, `(.L_x_107) ;  /* 0x0000006000017945 */ /* 0x000fe80003800000 */
[----:B------:R0:W-:Y:S01]  /*3f40*/  @!P0 STG.E.U8 desc[UR36][R6.64+0x41], R27 ;  /* 0x0000411b06008986 */ /* 0x0001e2000c101124 */
[----:B------:R-:W-:Y:S05]  /*3f50*/  @P5 BRA `(.L_x_108) ;  /* 0x00000000000c5947 */ /* 0x000fea0003800000 */
[----:B------:R-:W5:Y:S02]  /*3f60*/  LDG.E.U8 R74, desc[UR36][R2.64+0x48] ;  /* 0x00004824024a7981 */ /* 0x000f64000c1e1100 */
[----:B-----5:R-:W-:-:S05]  /*3f70*/  PRMT R10, R74, 0x8880, RZ ;  /* 0x000088804a0a7816 */ /* 0x020fca00000000ff */
[----:B------:R-:W-:-:S07]  /*3f80*/  IMAD R11, R10, R65, RZ ;  /* 0x000000410a0b7224 */ /* 0x000fce00078e02ff */
.L_x_108:
[----:B------:R-:W-:Y:S05]  /*3f90*/  BSYNC B1 ;  /* 0x0000000000017941 */ /* 0x000fea0003800000 */
.L_x_107:
[----:B--2---:R-:W-:Y:S01]  /*3fa0*/  @!P5 IMAD R13, R28, R64, R11 ;  /* 0x000000401c0dd224 */ /* 0x004fe200078e020b */
[----:B------:R-:W-:Y:S04]  /*3fb0*/  BSSY B1, `(.L_x_109) ;  /* 0x0000006000017945 */ /* 0x000fe80003800000 */
[----:B------:R2:W-:Y:S01]  /*3fc0*/  @!P5 STG.E.U8 desc[UR36][R4.64+0x48], R13 ;  /* 0x0000480d0400d986 */ /* 0x0005e2000c101124 */
[----:B------:R-:W-:Y:S05]  /*3fd0*/  @P4 BRA `(.L_x_110) ;  /* 0x00000000000c4947 */ /* 0x000fea0003800000 */
[----:B------:R-:W5:Y:S02]  /*3fe0*/  LDG.E.U8 R74, desc[UR36][R2.64+0x49] ;  /* 0x00004924024a7981 */ /* 0x000f64000c1e1100 */
[----:B-----5:R-:W-:-:S05]  /*3ff0*/  PRMT R10, R74, 0x8880, RZ ;  /* 0x000088804a0a7816 */ /* 0x020fca00000000ff */
[----:B------:R-:W-:-:S07]  /*4000*/  IMAD R11, R10, R65, RZ ;  /* 0x000000410a0b7224 */ /* 0x000fce00078e02ff */
.L_x_110:
[----:B------:R-:W-:Y:S05]  /*4010*/  BSYNC B1 ;  /* 0x0000000000017941 */ /* 0x000fea0003800000 */
.L_x_109:
[----:B------:R-:W-:Y:S01]  /*4020*/  @!P4 IMAD R29, R29, R64, R11 ;  /* 0x000000401d1dc224 */ /* 0x000fe200078e020b */
[----:B------:R-:W-:Y:S04]  /*4030*/  BSSY B1, `(.L_x_111) ;  /* 0x0000006000017945 */ /* 0x000fe80003800000 */
[----:B------:R0:W-:Y:S01]  /*4040*/  @!P4 STG.E.U8 desc[UR36][R4.64+0x49], R29 ;  /* 0x0000491d0400c986 */ /* 0x0001e2000c101124 */
[----:B------:R-:W-:Y:S05]  /*4050*/  @P3 BRA `(.L_x_112) ;  /* 0x00000000000c3947 */ /* 0x000fea0003800000 */
[----:B------:R-:W0:Y:S02]  /*4060*/  LDG.E.U8 R74, desc[UR36][R8.64+0x48] ;  /* 0x00004824084a7981 */ /* 0x000e24000c1e1100 */
[----:B0-----:R-:W-:-:S05]  /*4070*/  PRMT R2, R74, 0x8880, RZ ;  /* 0x000088804a027816 */ /* 0x001fca00000000ff */
[----:B------:R-:W-:-:S07]  /*4080*/  IMAD R11, R2, R65, RZ ;  /* 0x00000041020b7224 */ /* 0x000fce00078e02ff */
.L_x_112:
[----:B------:R-:W-:Y:S05]  /*4090*/  BSYNC B1 ;  /* 0x0000000000017941 */ /* 0x000fea0003800000 */
.L_x_111:
[----:B0-----:R-:W-:Y:S01]  /*40a0*/  @!P3 IMAD R3, R30, R64, R11 ;  /* 0x000000401e03b224 */ /* 0x001fe200078e020b */
[----:B------:R-:W-:Y:S01]  /*40b0*/  ISETP.LT.OR P2, PT, R0, 0x9, !P2 ;  /* 0x000000090000780c */ /* 0x000fe20005741670 */
[----:B------:R-:W-:Y:S03]  /*40c0*/  BSSY B1, `(.L_x_113) ;  /* 0x0000006000017945 */ /* 0x000fe60003800000 */
[----:B------:R0:W-:Y:S09]  /*40d0*/  @!P3 STG.E.U8 desc[UR36][R6.64+0x48], R3 ;  /* 0x000048030600b986 */ /* 0x0001f2000c101124 */
[----:B------:R-:W-:Y:S05]  /*40e0*/  @P2 BRA `(.L_x_114) ;  /* 0x00000000000c2947 */ /* 0x000fea0003800000 */
[----:B------:R-:W5:Y:S02]  /*40f0*/  LDG.E.U8 R74, desc[UR36][R8.64+0x49] ;  /* 0x00004924084a7981 */ /* 0x000f64000c1e1100 */
[----:B-----5:R-:W-:-:S05]  /*4100*/  PRMT R0, R74, 0x8880, RZ ;  /* 0x000088804a007816 */ /* 0x020fca00000000ff */
[----:B------:R-:W-:-:S07]  /*4110*/  IMAD R11, R0, R65, RZ ;  /* 0x00000041000b7224 */ /* 0x000fce00078e02ff */
.L_x_114:
[----:B------:R-:W-:Y:S05]  /*4120*/  BSYNC B1 ;  /* 0x0000000000017941 */ /* 0x000fea0003800000 */
.L_x_113:
[----:B------:R-:W-:Y:S01]  /*4130*/  IMAD R11, R31, R64, R11 ;  /* 0x000000401f0b7224 */ /* 0x000fe200078e020b */
[----:B------:R-:W-:Y:S06]  /*4140*/  @P2 BRA `(.L_x_115) ;  /* 0x0000000800382947 */ /* 0x000fec0003800000 */
[----:B------:R0:W-:Y:S01]  /*4150*/  STG.E.U8 desc[UR36][R6.64+0x49], R11 ;  /* 0x0000490b06007986 */ /* 0x0001e2000c101124 */
[----:B------:R-:W-:Y:S05]  /*4160*/  BRA `(.L_x_115) ;  /* 0x0000000800307947 */ /* 0x000fea0003800000 */
.L_x_34:
[C---:B------:R-:W-:Y:S02]  /*4170*/  ISETP.GE.AND P1, PT, R10.reuse, 0x1, PT ;  /* 0x000000010a00780c */ /* 0x040fe40003f26270 */
[----:B------:R-:W-:Y:S02]  /*4180*/  ISETP.GE.AND P2, PT, R10, 0x2, PT ;  /* 0x000000020a00780c */ /* 0x000fe40003f46270 */
[C---:B------:R-:W-:Y:S02]  /*4190*/  ISETP.LT.OR P4, PT, R0.reuse, 0x1, !P1 ;  /* 0x000000010000780c */ /* 0x040fe40004f81670 */
[C---:B------:R-:W-:Y:S02]  /*41a0*/  ISETP.LT.OR P5, PT, R0.reuse, 0x1, !P2 ;  /* 0x000000010000780c */ /* 0x040fe400057a1670 */
[C---:B------:R-:W-:Y:S02]  /*41b0*/  ISETP.LT.OR P1, PT, R0.reuse, 0x9, !P1 ;  /* 0x000000090000780c */ /* 0x040fe40004f21670 */
[----:B------:R-:W-:-:S02]  /*41c0*/  ISETP.LT.OR P2, PT, R0, 0x9, !P2 ;  /* 0x000000090000780c */ /* 0x000fc40005741670 */
[C---:B------:R-:W-:Y:S02]  /*41d0*/  ISETP.GE.AND P3, PT, R10.reuse, 0x9, PT ;  /* 0x000000090a00780c */ /* 0x040fe40003f66270 */
[----:B------:R-:W-:-:S03]  /*41e0*/  ISETP.GE.AND P0, PT, R10, 0xa, PT ;  /* 0x0000000a0a00780c */ /* 0x000fc60003f06270 */
[-C--:B------:R-:W-:Y:S02]  /*41f0*/  @!P4 IMAD R3, R56, R64.reuse, RZ ;  /* 0x000000403803c224 */ /* 0x080fe400078e02ff */
[-C--:B------:R-:W-:Y:S02]  /*4200*/  @!P5 IMAD R57, R57, R64.reuse, RZ ;  /* 0x000000403939d224 */ /* 0x080fe400078e02ff */
[-C--:B------:R-:W-:Y:S01]  /*4210*/  @!P1 IMAD R9, R58, R64.reuse, RZ ;  /* 0x000000403a099224 */ /* 0x080fe200078e02ff */
[----:B------:R0:W-:Y:S01]  /*4220*/  @!P4 STG.E.U8 desc[UR36][R4.64], R3 ;  /* 0x000000030400c986 */ /* 0x0001e2000c101124 */
[C---:B------:R-:W-:Y:S01]  /*4230*/  ISETP.LT.OR P4, PT, R0.reuse, 0x1, !P3 ;  /* 0x000000010000780c */ /* 0x040fe20005f81670 */
[----:B------:R-:W-:Y:S02]  /*4240*/  @!P2 IMAD R59, R59, R64, RZ ;  /* 0x000000403b3ba224 */ /* 0x000fe400078e02ff */
[----:B------:R-:W-:Y:S01]  /*4250*/  @!P5 STG.E.U8 desc[UR36][R4.64+0x1], R57 ;  /* 0x000001390400d986 */ /* 0x000fe2000c101124 */
[----:B------:R-:W-:-:S02]  /*4260*/  ISETP.LT.OR P5, PT, R0, 0x1, !P0 ;  /* 0x000000010000780c */ /* 0x000fc400047a1670 */
[C---:B------:R-:W-:Y:S01]  /*4270*/  ISETP.LT.OR P0, PT, R0.reuse, 0x9, !P0 ;  /* 0x000000090000780c */ /* 0x040fe20004701670 */
[----:B------:R1:W-:Y:S01]  /*4280*/  @!P1 STG.E.U8 desc[UR36][R6.64], R9 ;  /* 0x0000000906009986 */ /* 0x0003e2000c101124 */
[----:B------:R-:W-:Y:S02]  /*4290*/  ISETP.LT.OR P1, PT, R0, 0x9, !P3 ;  /* 0x000000090000780c */ /* 0x000fe40005f21670 */
[C---:B------:R-:W-:Y:S01]  /*42a0*/  ISETP.GE.AND P3, PT, R10.reuse, 0x11, PT ;  /* 0x000000110a00780c */ /* 0x040fe20003f66270 */
[----:B------:R-:W-:Y:S01]  /*42b0*/  @!P2 STG.E.U8 desc[UR36][R6.64+0x1], R59 ;  /* 0x0000013b0600a986 */ /* 0x000fe2000c101124 */
[----:B------:R-:W-:Y:S01]  /*42c0*/  ISETP.GE.AND P2, PT, R10, 0x12, PT ;  /* 0x000000120a00780c */ /* 0x000fe20003f46270 */
[----:B------:R-:W-:-:S04]  /*42d0*/  @!P4 IMAD R11, R60, R64, RZ ;  /* 0x000000403c0bc224 */ /* 0x000fc800078e02ff */
[-C--:B------:R-:W-:Y:S01]  /*42e0*/  @!P5 IMAD R61, R61, R64.reuse, RZ ;  /* 0x000000403d3dd224 */ /* 0x080fe200078e02ff */
[----:B------:R-:W-:Y:S01]  /*42f0*/  @!P4 STG.E.U8 desc[UR36][R4.64+0x8], R11 ;  /* 0x0000080b0400c986 */ /* 0x000fe2000c101124 */
[C---:B------:R-:W-:Y:S01]  /*4300*/  ISETP.LT.OR P4, PT, R0.reuse, 0x1, !P3 ;  /* 0x000000010000780c */ /* 0x040fe20005f81670 */
[-C--:B------:R-:W-:Y:S02]  /*4310*/  @!P0 IMAD R63, R63, R64.reuse, RZ ;  /* 0x000000403f3f8224 */ /* 0x080fe400078e02ff */
[----:B------:R-:W-:Y:S01]  /*4320*/  @!P5 STG.E.U8 desc[UR36][R4.64+0x9], R61 ;  /* 0x0000093d0400d986 */ /* 0x000fe2000c101124 */
[----:B------:R-:W-:Y:S01]  /*4330*/  ISETP.LT.OR P5, PT, R0, 0x1, !P2 ;  /* 0x000000010000780c */ /* 0x000fe200057a1670 */
[----:B0-----:R-:W-:Y:S01]  /*4340*/  @!P1 IMAD R3, R62, R64, RZ ;  /* 0x000000403e039224 */ /* 0x001fe200078e02ff */
[----:B------:R-:W-:Y:S01]  /*4350*/  ISETP.LT.OR P2, PT, R0, 0x9, !P2 ;  /* 0x000000090000780c */ /* 0x000fe20005741670 */
[----:B------:R-:W-:Y:S01]  /*4360*/  @!P0 STG.E.U8 desc[UR36][R6.64+0x9], R63 ;  /* 0x0000093f06008986 */ /* 0x000fe2000c101124 */
[----:B------:R-:W-:-:S03]  /*4370*/  ISETP.GE.AND P0, PT, R10, 0x1a, PT ;  /* 0x0000001a0a00780c */ /* 0x000fc60003f06270 */
[----:B------:R0:W-:Y:S01]  /*4380*/  @!P1 STG.E.U8 desc[UR36][R6.64+0x8], R3 ;  /* 0x0000080306009986 */ /* 0x0001e2000c101124 */
[----:B------:R-:W-:Y:S01]  /*4390*/  ISETP.LT.OR P1, PT, R0, 0x9, !P3 ;  /* 0x000000090000780c */ /* 0x000fe20005f21670 */
[----:B-1----:R-:W-:Y:S01]  /*43a0*/  @!P4 IMAD R9, R48, R64, RZ ;  /* 0x000000403009c224 */ /* 0x002fe200078e02ff */
[----:B------:R-:W-:-:S03]  /*43b0*/  ISETP.GE.AND P3, PT, R10, 0x19, PT ;  /* 0x000000190a00780c */ /* 0x000fc60003f66270 */
[-C--:B------:R-:W-:Y:S01]  /*43c0*/  @!P5 IMAD R49, R49, R64.reuse, RZ ;  /* 0x000000403131d224 */ /* 0x080fe200078e02ff */
[----:B------:R-:W-:Y:S01]  /*43d0*/  @!P4 STG.E.U8 desc[UR36][R4.64+0x10], R9 ;  /* 0x000010090400c986 */ /* 0x000fe2000c101124 */
[C---:B------:R-:W-:Y:S01]  /*43e0*/  ISETP.LT.OR P4, PT, R0.reuse, 0x1, !P3 ;  /* 0x000000010000780c */ /* 0x040fe20005f81670 */
[-C--:B------:R-:W-:Y:S02]  /*43f0*/  @!P2 IMAD R51, R51, R64.reuse, RZ ;  /* 0x000000403333a224 */ /* 0x080fe400078e02ff */
[----:B------:R-:W-:Y:S01]  /*4400*/  @!P5 STG.E.U8 desc[UR36][R4.64+0x11], R49 ;  /* 0x000011310400d986 */ /* 0x000fe2000c101124 */
[----:B------:R-:W-:Y:S02]  /*4410*/  ISETP.LT.OR P5, PT, R0, 0x1, !P0 ;  /* 0x000000010000780c */ /* 0x000fe400047a1670 */
[----:B0-----:R-:W-:Y:S01]  /*4420*/  @!P1 IMAD R3, R50, R64, RZ ;  /* 0x0000004032039224 */ /* 0x001fe200078e02ff */
[----:B------:R-:W-:Y:S01]  /*4430*/  @!P2 STG.E.U8 desc[UR36][R6.64+0x11], R51 ;  /* 0x000011330600a986 */ /* 0x000fe2000c101124 */
[----:B------:R-:W-:-:S02]  /*4440*/  ISETP.LT.OR P0, PT, R0, 0x9, !P0 ;  /* 0x000000090000780c */ /* 0x000fc40004701670 */
[----:B------:R-:W-:Y:S01]  /*4450*/  ISETP.GE.AND P2, PT, R10, 0x22, PT ;  /* 0x000000220a00780c */ /* 0x000fe20003f46270 */
[----:B------:R0:W-:Y:S01]  /*4460*/  @!P1 STG.E.U8 desc[UR36][R6.64+0x10], R3 ;  /* 0x0000100306009986 */ /* 0x0001e2000c101124 */
[----:B------:R-:W-:Y:S01]  /*4470*/  ISETP.LT.OR P1, PT, R0, 0x9, !P3 ;  /* 0x000000090000780c */ /* 0x000fe20005f21670 */
[----:B------:R-:W-:Y:S01]  /*4480*/  @!P4 IMAD R11, R52, R64, RZ ;  /* 0x00000040340bc224 */ /* 0x000fe200078e02ff */
[----:B------:R-:W-:-:S03]  /*4490*/  ISETP.GE.AND P3, PT, R10, 0x21, PT ;  /* 0x000000210a00780c */ /* 0x000fc60003f66270 */
[-C--:B------:R-:W-:Y:S01]  /*44a0*/  @!P5 IMAD R53, R53, R64.reuse, RZ ;  /* 0x000000403535d224 */ /* 0x080fe200078e02ff */
[----:B------:R-:W-:Y:S01]  /*44b0*/  @!P4 STG.E.U8 desc[UR36][R4.64+0x18], R11 ;  /* 0x0000180b0400c986 */ /* 0x000fe2000c101124 */
[C---:B------:R-:W-:Y:S02]  /*44c0*/  ISETP.LT.OR P4, PT, R0.reuse, 0x1, !P3 ;  /* 0x000000010000780c */ /* 0x040fe40005f81670 */
[-C--:B------:R-:W-:Y:S01]  /*44d0*/  @!P0 IMAD R55, R55, R64.reuse, RZ ;  /* 0x0000004037378224 */ /* 0x080fe200078e02ff */
[----:B------:R-:W-:Y:S01]  /*44e0*/  @!P5 STG.E.U8 desc[UR36][R4.64+0x19], R53 ;  /* 0x000019350400d986 */ /* 0x000fe2000c101124 */
[----:B------:R-:W-:Y:S02]  /*44f0*/  ISETP.LT.OR P5, PT, R0, 0x1, !P2 ;  /* 0x000000010000780c */ /* 0x000fe400057a1670 */
[----:B0-----:R-:W-:Y:S01]  /*4500*/  @!P1 IMAD R3, R54, R64, RZ ;  /* 0x0000004036039224 */ /* 0x001fe200078e02ff */
[----:B------:R-:W-:Y:S01]  /*4510*/  ISETP.LT.OR P2, PT, R0, 0x9, !P2 ;  /* 0x000000090000780c */ /* 0x000fe20005741670 */
[----:B------:R-:W-:Y:S01]  /*4520*/  @!P0 STG.E.U8 desc[UR36][R6.64+0x19], R55 ;  /* 0x0000193706008986 */ /* 0x000fe2000c101124 */
[----:B------:R-:W-:-:S03]  /*4530*/  ISETP.GE.AND P0, PT, R10, 0x2a, PT ;  /* 0x0000002a0a00780c */ /* 0x000fc60003f06270 */
[----:B------:R0:W-:Y:S01]  /*4540*/  @!P1 STG.E.U8 desc[UR36][R6.64+0x18], R3 ;  /* 0x0000180306009986 */ /* 0x0001e2000c101124 */
[-C--:B------:R-:W-:Y:S01]  /*4550*/  @!P4 IMAD R9, R40, R64.reuse, RZ ;  /* 0x000000402809c224 */ /* 0x080fe200078e02ff */
[----:B------:R-:W-:Y:S02]  /*4560*/  ISETP.LT.OR P1, PT, R0, 0x9, !P3 ;  /* 0x000000090000780c */ /* 0x000fe40005f21670 */
[----:B------:R-:W-:Y:S01]  /*4570*/  ISETP.GE.AND P3, PT, R10, 0x29, PT ;  /* 0x000000290a00780c */ /* 0x000fe20003f66270 */
[-C--:B------:R-:W-:Y:S01]  /*4580*/  @!P5 IMAD R41, R41, R64.reuse, RZ ;  /* 0x000000402929d224 */ /* 0x080fe200078e02ff */
[----:B------:R-:W-:Y:S02]  /*4590*/  @!P4 STG.E.U8 desc[UR36][R4.64+0x20], R9 ;  /* 0x000020090400c986 */ /* 0x000fe4000c101124 */
[C---:B------:R-:W-:Y:S01]  /*45a0*/  ISETP.LT.OR P4, PT, R0.reuse, 0x1, !P3 ;  /* 0x000000010000780c */ /* 0x040fe20005f81670 */
[----:B------:R-:W-:Y:S01]  /*45b0*/  @!P2 IMAD R43, R43, R64, RZ ;  /* 0x000000402b2ba224 */ /* 0x000fe200078e02ff */
[----:B------:R-:W-:Y:S01]  /*45c0*/  @!P5 STG.E.U8 desc[UR36][R4.64+0x21], R41 ;  /* 0x000021290400d986 */ /* 0x000fe2000c101124 */
[----:B------:R-:W-:-:S02]  /*45d0*/  ISETP.LT.OR P5, PT, R0, 0x1, !P0 ;  /* 0x000000010000780c */ /* 0x000fc400047a1670 */
[----:B------:R-:W-:Y:S01]  /*45e0*/  ISETP.LT.OR P3, PT, R0, 0x9, !P3 ;  /* 0x000000090000780c */ /* 0x000fe20005f61670 */
[----:B------:R-:W-:Y:S01]  /*45f0*/  @!P2 STG.E.U8 desc[UR36][R6.64+0x21], R43 ;  /* 0x0000212b0600a986 */ /* 0x000fe2000c101124 */
[-C--:B0-----:R-:W-:Y:S01]  /*4600*/  @!P1 IMAD R3, R42, R64.reuse, RZ ;  /* 0x000000402a039224 */ /* 0x081fe200078e02ff */
[----:B------:R-:W-:Y:S02]  /*4610*/  ISETP.LT.OR P2, PT, R0, 0x9, !P0 ;  /* 0x000000090000780c */ /* 0x000fe40004741670 */
[----:B------:R-:W-:Y:S02]  /*4620*/  ISETP.GE.AND P0, PT, R10, 0x32, PT ;  /* 0x000000320a00780c */ /* 0x000fe40003f06270 */
[----:B------:R0:W-:Y:S01]  /*4630*/  @!P1 STG.E.U8 desc[UR36][R6.64+0x20], R3 ;  /* 0x0000200306009986 */ /* 0x0001e2000c101124 */
[-C--:B------:R-:W-:Y:S01]  /*4640*/  @!P4 IMAD R11, R44, R64.reuse, RZ ;  /* 0x000000402c0bc224 */ /* 0x080fe200078e02ff */
[----:B------:R-:W-:Y:S02]  /*4650*/  ISETP.GE.AND P1, PT, R10, 0x31, PT ;  /* 0x000000310a00780c */ /* 0x000fe40003f26270 */
[----:B------:R-:W-:-:S02]  /*4660*/  @!P5 IMAD R45, R45, R64, RZ ;  /* 0x000000402d2dd224 */ /* 0x000fc400078e02ff */
[----:B------:R-:W-:Y:S01]  /*4670*/  @!P4 STG.E.U8 desc[UR36][R4.64+0x28], R11 ;  /* 0x0000280b0400c986 */ /* 0x000fe2000c101124 */
[C---:B------:R-:W-:Y:S02]  /*4680*/  ISETP.LT.OR P4, PT, R0.reuse, 0x1, !P1 ;  /* 0x000000010000780c */ /* 0x040fe40004f81670 */
[-C--:B------:R-:W-:Y:S01]  /*4690*/  @!P2 IMAD R47, R47, R64.reuse, RZ ;  /* 0x000000402f2fa224 */ /* 0x080fe200078e02ff */
[----:B------:R-:W-:Y:S01]  /*46a0*/  @!P5 STG.E.U8 desc[UR36][R4.64+0x29], R45 ;  /* 0x0000292d0400d986 */ /* 0x000fe2000c101124 */
[----:B------:R-:W-:Y:S01]  /*46b0*/  ISETP.LT.OR P5, PT, R0, 0x1, !P0 ;  /* 0x000000010000780c */ /* 0x000fe200047a1670 */
[-C--:B0-----:R-:W-:Y:S01]  /*46c0*/  @!P3 IMAD R3, R46, R64.reuse, RZ ;  /* 0x000000402e03b224 */ /* 0x081fe200078e02ff */
[C---:B------:R-:W-:Y:S01]  /*46d0*/  ISETP.LT.OR P1, PT, R0.reuse, 0x9, !P1 ;  /* 0x000000090000780c */ /* 0x040fe20004f21670 */
[----:B------:R-:W-:Y:S01]  /*46e0*/  @!P2 STG.E.U8 desc[UR36][R6.64+0x29], R47 ;  /* 0x0000292f0600a986 */ /* 0x000fe2000c101124 */
[----:B------:R-:W-:Y:S02]  /*46f0*/  ISETP.LT.OR P0, PT, R0, 0x9, !P0 ;  /* 0x000000090000780c */ /* 0x000fe40004701670 */
[C---:B------:R-:W-:Y:S01]  /*4700*/  ISETP.GE.AND P2, PT, R10.reuse, 0x3a, PT ;  /* 0x0000003a0a00780c */ /* 0x040fe20003f46270 */
[----:B------:R0:W-:Y:S01]  /*4710*/  @!P3 STG.E.U8 desc[UR36][R6.64+0x28], R3 ;  /* 0x000028030600b986 */ /* 0x0001e2000c101124 */
[----:B------:R-:W-:Y:S01]  /*4720*/  ISETP.GE.AND P3, PT, R10, 0x39, PT ;  /* 0x000000390a00780c */ /* 0x000fe20003f66270 */
[----:B------:R-:W-:-:S04]  /*4730*/  @!P4 IMAD R9, R32, R64, RZ ;  /* 0x000000402009c224 */ /* 0x000fc800078e02ff */
[-C--:B------:R-:W-:Y:S01]  /*4740*/  @!P5 IMAD R33, R33, R64.reuse, RZ ;  /* 0x000000402121d224 */ /* 0x080fe200078e02ff */
[----:B------:R-:W-:Y:S01]  /*4750*/  @!P4 STG.E.U8 desc[UR36][R4.64+0x30], R9 ;  /* 0x000030090400c986 */ /* 0x000fe2000c101124 */
[C---:B------:R-:W-:Y:S02]  /*4760*/  ISETP.LT.OR P4, PT, R0.reuse, 0x1, !P3 ;  /* 0x000000010000780c */ /* 0x040fe40005f81670 */
[-C--:B------:R-:W-:Y:S01]  /*4770*/  @!P0 IMAD R35, R35, R64.reuse, RZ ;  /* 0x0000004023238224 */ /* 0x080fe200078e02ff */
[----:B------:R-:W-:Y:S01]  /*4780*/  @!P5 STG.E.U8 desc[UR36][R4.64+0x31], R33 ;  /* 0x000031210400d986 */ /* 0x000fe2000c101124 */
[----:B------:R-:W-:Y:S01]  /*4790*/  ISETP.LT.OR P5, PT, R0, 0x1, !P2 ;  /* 0x000000010000780c */ /* 0x000fe200057a1670 */
[----:B0-----:R-:W-:Y:S01]  /*47a0*/  @!P1 IMAD R3, R34, R64, RZ ;  /* 0x0000004022039224 */ /* 0x001fe200078e02ff */
[----:B------:R-:W-:Y:S01]  /*47b0*/  ISETP.LT.OR P3, PT, R0, 0x9, !P3 ;  /* 0x000000090000780c */ /* 0x000fe20005f61670 */
[----:B------:R-:W-:Y:S01]  /*47c0*/  @!P0 STG.E.U8 desc[UR36][R6.64+0x31], R35 ;  /* 0x0000312306008986 */ /* 0x000fe2000c101124 */
[----:B------:R-:W-:-:S02]  /*47d0*/  ISETP.GE.AND P0, PT, R10, 0x42, PT ;  /* 0x000000420a00780c */ /* 0x000fc40003f06270 */
[----:B------:R-:W-:Y:S01]  /*47e0*/  ISETP.LT.OR P2, PT, R0, 0x9, !P2 ;  /* 0x000000090000780c */ /* 0x000fe20005741670 */
[----:B------:R0:W-:Y:S01]  /*47f0*/  @!P1 STG.E.U8 desc[UR36][R6.64+0x30], R3 ;  /* 0x0000300306009986 */ /* 0x0001e2000c101124 */
[----:B------:R-:W-:Y:S01]  /*4800*/  ISETP.GE.AND P1, PT, R10, 0x41, PT ;  /* 0x000000410a00780c */ /* 0x000fe20003f26270 */
[----:B------:R-:W-:-:S04]  /*4810*/  @!P4 IMAD R11, R36, R64, RZ ;  /* 0x00000040240bc224 */ /* 0x000fc800078e02ff */
[-C--:B------:R-:W-:Y:S01]  /*4820*/  @!P5 IMAD R37, R37, R64.reuse, RZ ;  /* 0x000000402525d224 */ /* 0x080fe200078e02ff */
[----:B------:R-:W-:Y:S01]  /*4830*/  @!P4 STG.E.U8 desc[UR36][R4.64+0x38], R11 ;  /* 0x0000380b0400c986 */ /* 0x000fe2000c101124 */
[C---:B------:R-:W-:Y:S02]  /*4840*/  ISETP.LT.OR P4, PT, R0.reuse, 0x1, !P1 ;  /* 0x000000010000780c */ /* 0x040fe40004f81670 */
[C---:B------:R-:W-:Y:S01]  /*4850*/  ISETP.LT.OR P1, PT, R0.reuse, 0x9, !P1 ;  /* 0x000000090000780c */ /* 0x040fe20004f21670 */
[----:B------:R-:W-:Y:S01]  /*4860*/  @!P5 STG.E.U8 desc[UR36][R4.64+0x39], R37 ;  /* 0x000039250400d986 */ /* 0x000fe2000c101124 */
[----:B------:R-:W-:Y:S01]  /*4870*/  ISETP.LT.OR P5, PT, R0, 0x1, !P0 ;  /* 0x000000010000780c */ /* 0x000fe200047a1670 */
[-C--:B0-----:R-:W-:Y:S01]  /*4880*/  @!P3 IMAD R3, R38, R64.reuse, RZ ;  /* 0x000000402603b224 */ /* 0x081fe200078e02ff */
[----:B------:R-:W-:Y:S01]  /*4890*/  ISETP.LT.OR P0, PT, R0, 0x9, !P0 ;  /* 0x000000090000780c */ /* 0x000fe20004701670 */
[----:B------:R-:W-:-:S03]  /*48a0*/  @!P2 IMAD R39, R39, R64, RZ ;  /* 0x000000402727a224 */ /* 0x000fc600078e02ff */
[----:B------:R0:W-:Y:S01]  /*48b0*/  @!P3 STG.E.U8 desc[UR36][R6.64+0x38], R3 ;  /* 0x000038030600b986 */ /* 0x0001e2000c101124 */
[----:B------:R-:W-:Y:S02]  /*48c0*/  ISETP.GE.AND P3, PT, R10, 0x4a, PT ;  /* 0x0000004a0a00780c */ /* 0x000fe40003f66270 */
[-C--:B------:R-:W-:Y:S01]  /*48d0*/  @!P4 IMAD R9, R24, R64.reuse, RZ ;  /* 0x000000401809c224 */ /* 0x080fe200078e02ff */
[----:B------:R-:W-:Y:S01]  /*48e0*/  @!P2 STG.E.U8 desc[UR36][R6.64+0x39], R39 ;  /* 0x000039270600a986 */ /* 0x000fe2000c101124 */
[----:B------:R-:W-:Y:S02]  /*48f0*/  ISETP.GE.AND P2, PT, R10, 0x49, PT ;  /* 0x000000490a00780c */ /* 0x000fe40003f46270 */
[-C--:B------:R-:W-:Y:S01]  /*4900*/  @!P5 IMAD R25, R25, R64.reuse, RZ ;  /* 0x000000401919d224 */ /* 0x080fe200078e02ff */
[----:B------:R1:W-:Y:S01]  /*4910*/  @!P4 STG.E.U8 desc[UR36][R4.64+0x40], R9 ;  /* 0x000040090400c986 */ /* 0x0003e2000c101124 */
[C---:B------:R-:W-:Y:S01]  /*4920*/  ISETP.LT.OR P4, PT, R0.reuse, 0x1, !P2 ;  /* 0x000000010000780c */ /* 0x040fe20005781670 */
[-C--:B------:R-:W-:Y:S01]  /*4930*/  @!P0 IMAD R27, R27, R64.reuse, RZ ;  /* 0x000000401b1b8224 */ /* 0x080fe200078e02ff */
[C---:B------:R-:W-:Y:S01]  /*4940*/  ISETP.LT.OR P2, PT, R0.reuse, 0x9, !P2 ;  /* 0x000000090000780c */ /* 0x040fe20005741670 */
[----:B------:R2:W-:Y:S01]  /*4950*/  @!P5 STG.E.U8 desc[UR36][R4.64+0x41], R25 ;  /* 0x000041190400d986 */ /* 0x0005e2000c101124 */
[----:B------:R-:W-:Y:S01]  /*4960*/  ISETP.LT.OR P5, PT, R0, 0x1, !P3 ;  /* 0x000000010000780c */ /* 0x000fe20005fa1670 */
[-C--:B0-----:R-:W-:Y:S01]  /*4970*/  @!P1 IMAD R3, R26, R64.reuse, RZ ;  /* 0x000000401a039224 */ /* 0x081fe200078e02ff */
[----:B------:R-:W-:Y:S01]  /*4980*/  ISETP.LT.OR P3, PT, R0, 0x9, !P3 ;  /* 0x000000090000780c */ /* 0x000fe20005f61670 */
[----:B------:R2:W-:Y:S04]  /*4990*/  @!P0 STG.E.U8 desc[UR36][R6.64+0x41], R27 ;  /* 0x0000411b06008986 */ /* 0x0005e8000c101124 */
[----:B------:R2:W-:Y:S02]  /*49a0*/  @!P1 STG.E.U8 desc[UR36][R6.64+0x40], R3 ;  /* 0x0000400306009986 */ /* 0x0005e4000c101124 */
[----:B------:R-:W-:-:S02]  /*49b0*/  @!P4 IMAD R11, R28, R64, RZ ;  /* 0x000000401c0bc224 */ /* 0x000fc400078e02ff */
[-C--:B-1----:R-:W-:Y:S02]  /*49c0*/  @!P2 IMAD R9, R30, R64.reuse, RZ ;  /* 0x000000401e09a224 */ /* 0x082fe400078e02ff */
[-C--:B------:R-:W-:Y:S01]  /*49d0*/  @!P5 IMAD R29, R29, R64.reuse, RZ ;  /* 0x000000401d1dd224 */ /* 0x080fe200078e02ff */
[----:B------:R2:W-:Y:S01]  /*49e0*/  @!P4 STG.E.U8 desc[UR36][R4.64+0x48], R11 ;  /* 0x0000480b0400c986 */ /* 0x0005e2000c101124 */
[----:B------:R-:W-:-:S03]  /*49f0*/  @!P3 IMAD R31, R31, R64, RZ ;  /* 0x000000401f1fb224 */ /* 0x000fc600078e02ff */
[----:B------:R2:W-:Y:S04]  /*4a00*/  @!P5 STG.E.U8 desc[UR36][R4.64+0x49], R29 ;  /* 0x0000491d0400d986 */ /* 0x0005e8000c101124 */
[----:B------:R2:W-:Y:S04]  /*4a10*/  @!P2 STG.E.U8 desc[UR36][R6.64+0x48], R9 ;  /* 0x000048090600a986 */ /* 0x0005e8000c101124 */
[----:B------:R2:W-:Y:S02]  /*4a20*/  @!P3 STG.E.U8 desc[UR36][R6.64+0x49], R31 ;  /* 0x0000491f0600b986 */ /* 0x0005e4000c101124 */
.L_x_115:
[----:B------:R-:W-:Y:S05]  /*4a30*/  BSYNC B0 ;  /* 0x0000000000007941 */ /* 0x000fea0003800000 */
.L_x_33:
[----:B0-2---:R-:W2:Y:S01]  /*4a40*/  LDL.64 R2, [R1] ;  /* 0x0000000001027983 */ /* 0x005ea20000100a00 */
[----:B------:R-:W-:Y:S01]  /*4a50*/  ULDC.64 UR4, c[0x0][0x650] ;  /* 0x0001940000047ab9 */ /* 0x000fe20000000a00 */
[----:B------:R0:W-:Y:S01]  /*4a60*/  SYNCS.ARRIVE.TRANS64.A1T0 RZ, [R72+UR47], RZ ;  /* 0x000000ff48ff79a7 */ /* 0x0001e2000810002f */
[----:B------:R-:W-:Y:S01]  /*4a70*/  PRMT R0, RZ, 0x7610, R0 ;  /* 0x00007610ff007816 */ /* 0x000fe20000000000 */
[----:B------:R-:W-:Y:S02]  /*4a80*/  IMAD.MOV.U32 R19, RZ, RZ, -0x1 ;  /* 0xffffffffff137424 */ /* 0x000fe400078e00ff */
[----:B------:R-:W-:Y:S01]  /*4a90*/  IMAD.MOV.U32 R22, RZ, RZ, -0x1 ;  /* 0xffffffffff167424 */ /* 0x000fe200078e00ff */
[----:B--2---:R-:W-:-:S04]  /*4aa0*/  LEA R18, P0, R2, R18, 0x1 ;  /* 0x0000001202127211 */ /* 0x004fc800078008ff */
[----:B------:R-:W-:Y:S01]  /*4ab0*/  LEA.HI.X R17, R2, R17, R23, 0x1, P0 ;  /* 0x0000001102117211 */ /* 0x000fe200000f0c17 */
[----:B------:R-:W-:Y:S01]  /*4ac0*/  IMAD.MOV.U32 R2, RZ, RZ, -0x1 ;  /* 0xffffffffff027424 */ /* 0x000fe200078e00ff */
[----:B------:R-:W-:-:S04]  /*4ad0*/  ISETP.GE.U32.AND P0, PT, R18, UR4, PT ;  /* 0x0000000412007c0c */ /* 0x000fc8000bf06070 */
[----:B------:R-:W-:-:S13]  /*4ae0*/  ISETP.GE.U32.AND.EX P0, PT, R17, UR5, PT, P0 ;  /* 0x0000000511007c0c */ /* 0x000fda000bf06100 */
[----:B0-----:R-:W-:Y:S05]  /*4af0*/  @P0 BRA `(.L_x_116) ;  /* 0x0000000400700947 */ /* 0x001fea0003800000 */
[----:B------:R-:W0:Y:S01]  /*4b00*/  S2R R10, SR_CTAID.X ;  /* 0x00000000000a7919 */ /* 0x000e220000002500 */
[----:B------:R-:W2:Y:S01]  /*4b10*/  LDC.64 R8, c[0x0][0x628] ;  /* 0x00018a00ff087b82 */ /* 0x000ea20000000a00 */
[----:B------:R-:W-:Y:S01]  /*4b20*/  ULDC UR4, c[0x0][0x150] ;  /* 0x0000540000047ab9 */ /* 0x000fe20000000800 */
[----:B---3--:R-:W-:Y:S01]  /*4b30*/  IMAD.MOV.U32 R6, RZ, RZ, R18 ;  /* 0x000000ffff067224 */ /* 0x008fe200078e0012 */
[----:B------:R-:W3:Y:S01]  /*4b40*/  S2R R20, SR_CTAID.Y ;  /* 0x0000000000147919 */ /* 0x000ee20000002600 */
[----:B------:R-:W-:-:S04]  /*4b50*/  IMAD.MOV.U32 R7, RZ, RZ, R17 ;  /* 0x000000ffff077224 */ /* 0x000fc800078e0011 */
[----:B-1----:R-:W1:Y:S08]  /*4b60*/  LDC R15, c[0x0][0x144] ;  /* 0x00005100ff0f7b82 */ /* 0x002e700000000800 */
[----:B------:R-:W1:Y:S08]  /*4b70*/  LDC R0, c[0x0][0x630] ;  /* 0x00018c00ff007b82 */ /* 0x000e700000000800 */
[----:B------:R-:W1:Y:S01]  /*4b80*/  LDC.64 R12, c[0x0][0x620] ;  /* 0x00018800ff0c7b82 */ /* 0x000e620000000a00 */
[----:B--2---:R-:W-:-:S04]  /*4b90*/  ISETP.NE.U32.AND P0, PT, R8, RZ, PT ;  /* 0x000000ff0800720c */ /* 0x004fc80003f05070 */
[----:B------:R-:W-:Y:S02]  /*4ba0*/  ISETP.NE.AND.EX P0, PT, R9, RZ, PT, P0 ;  /* 0x000000ff0900720c */ /* 0x000fe40003f05300 */
[----:B0-----:R-:W-:-:S05]  /*4bb0*/  I2FP.F32.U32 R2, R10 ;  /* 0x0000000a00027245 */ /* 0x001fca0000201000 */
[----:B------:R-:W-:-:S04]  /*4bc0*/  FMUL R2, R2, UR4 ;  /* 0x0000000402027c20 */ /* 0x000fc80008400000 */
[----:B------:R0:W2:Y:S02]  /*4bd0*/  F2I.U32.TRUNC.NTZ R14, R2 ;  /* 0x00000002000e7305 */ /* 0x0000a4000020f000 */
[----:B---3--:R-:W-:Y:S05]  /*4be0*/  @!P0 BRA `(.L_x_117) ;  /* 0x0000000000288947 */ /* 0x008fea0003800000 */
[----:B------:R-:W3:Y:S02]  /*4bf0*/  LDC R3, c[0x0][0x634] ;  /* 0x00018d00ff037b82 */ /* 0x000ee40000000800 */
[----:B---3--:R-:W-:-:S05]  /*4c00*/  IADD3 R7, P0, R18, R3, RZ ;  /* 0x0000000312077210 */ /* 0x008fca0007f1e0ff */
[----:B------:R-:W-:-:S04]  /*4c10*/  IMAD.X R11, RZ, RZ, R17, P0 ;  /* 0x000000ffff0b7224 */ /* 0x000fc800000e0611 */
[----:B0-----:R-:W-:-:S04]  /*4c20*/  IMAD.WIDE.U32 R2, R11, R8, RZ ;  /* 0x000000080b027225 */ /* 0x001fc800078e00ff */
[----:B----4-:R-:W-:-:S04]  /*4c30*/  IMAD.WIDE.U32 R4, P0, R7, R9, R2 ;  /* 0x0000000907047225 */ /* 0x010fc80007800002 */
[----:B------:R-:W-:-:S04]  /*4c40*/  IMAD.WIDE.U32 R2, R7, R8, RZ ;  /* 0x0000000807027225 */ /* 0x000fc800078e00ff */
[----:B------:R-:W-:Y:S01]  /*4c50*/  IMAD.X R7, RZ, RZ, RZ, P0 ;  /* 0x000000ffff077224 */ /* 0x000fe200000e06ff */
[----:B------:R-:W-:Y:S01]  /*4c60*/  IADD3 RZ, P0, R3, R4, RZ ;  /* 0x0000000403ff7210 */ /* 0x000fe20007f1e0ff */
[----:B------:R-:W-:-:S04]  /*4c70*/  IMAD.MOV.U32 R6, RZ, RZ, R5 ;  /* 0x000000ffff067224 */ /* 0x000fc800078e0005 */
[----:B------:R-:W-:-:S08]  /*4c80*/  IMAD.WIDE.U32.X R6, R11, R9, R6, P0 ;  /* 0x000000090b067225 */ /* 0x000fd000000e0406 */
.L_x_117:
[----:B------:R-:W3:Y:S01]  /*4c90*/  LDC.64 R26, c[0x0][0x640] ;  /* 0x00019000ff1a7b82 */ /* 0x000ee20000000a00 */
[-C--:B-1----:R-:W-:Y:S01]  /*4ca0*/  SHF.R.U64 R11, R6, R0.reuse, R7 ;  /* 0x00000000060b7219 */ /* 0x082fe20000001207 */
[----:B------:R-:W-:Y:S01]  /*4cb0*/  IMAD.MOV.U32 R19, RZ, RZ, R17 ;  /* 0x000000ffff137224 */ /* 0x000fe200078e0011 */
[----:B------:R-:W-:Y:S01]  /*4cc0*/  SHF.R.U32.HI R0, RZ, R0, R7 ;  /* 0x00000000ff007219 */ /* 0x000fe20000011607 */
[----:B--2---:R-:W-:Y:S01]  /*4cd0*/  IMAD.MOV R14, RZ, RZ, -R14 ;  /* 0x000000ffff0e7224 */ /* 0x004fe200078e0a0e */
[----:B----4-:R-:W-:Y:S01]  /*4ce0*/  IADD3 R5, P0, RZ, -R11, RZ ;  /* 0x8000000bff057210 */ /* 0x010fe20007f1e0ff */
[----:B------:R-:W-:Y:S01]  /*4cf0*/  ULDC UR4, c[0x0][0x154] ;  /* 0x0000550000047ab9 */ /* 0x000fe20000000800 */
[----:B------:R-:W-:Y:S01]  /*4d00*/  IMAD.MOV.U32 R7, RZ, RZ, 0x1 ;  /* 0x00000001ff077424 */ /* 0x000fe200078e00ff */
[----:B------:R-:W1:Y:S01]  /*4d10*/  LDC R4, c[0x0][0x618] ;  /* 0x00018600ff047b82 */ /* 0x000e620000000800 */
[----:B------:R-:W-:Y:S02]  /*4d20*/  IMAD R22, R15, R14, R10 ;  /* 0x0000000e0f167224 */ /* 0x000fe400078e020a */
[----:B------:R-:W-:-:S04]  /*4d30*/  IMAD.X R3, RZ, RZ, ~R0, P0 ;  /* 0x000000ffff037224 */ /* 0x000fc800000e0e00 */
[-C--:B------:R-:W-:Y:S01]  /*4d40*/  IMAD R0, R3, R12.reuse, RZ ;  /* 0x0000000c03007224 */ /* 0x080fe200078e02ff */
[----:B------:R-:W2:Y:S01]  /*4d50*/  LDC R6, c[0x0][0x608] ;  /* 0x00018200ff067b82 */ /* 0x000ea20000000800 */
[----:B0-----:R-:W-:-:S04]  /*4d60*/  IMAD.WIDE.U32 R2, R5, R12, R18 ;  /* 0x0000000c05027225 */ /* 0x001fc800078e0012 */
[----:B------:R-:W-:Y:S01]  /*4d70*/  IMAD R5, R5, R13, R0 ;  /* 0x0000000d05057224 */ /* 0x000fe200078e0200 */
[----:B------:R-:W-:Y:S02]  /*4d80*/  I2FP.F32.U32 R0, R20 ;  /* 0x0000001400007245 */ /* 0x000fe40000201000 */
[----:B------:R-:W0:Y:S01]  /*4d90*/  LDC R24, c[0x0][0x658] ;  /* 0x00019600ff187b82 */ /* 0x000e220000000800 */
[----:B------:R-:W-:Y:S01]  /*4da0*/  IMAD.IADD R3, R3, 0x1, R5 ;  /* 0x0000000103037824 */ /* 0x000fe200078e0205 */
[----:B---3--:R-:W-:Y:S01]  /*4db0*/  ISETP.NE.U32.AND P0, PT, R26, RZ, PT ;  /* 0x000000ff1a00720c */ /* 0x008fe20003f05070 */
[----:B------:R-:W-:Y:S01]  /*4dc0*/  FMUL R0, R0, UR4 ;  /* 0x0000000400007c20 */ /* 0x000fe20008400000 */
[----:B------:R-:W-:Y:S02]  /*4dd0*/  IMAD.MOV.U32 R5, RZ, RZ, -0x1 ;  /* 0xffffffffff057424 */ /* 0x000fe400078e00ff */
[----:B------:R-:W-:Y:S01]  /*4de0*/  ISETP.NE.AND.EX P0, PT, R27, RZ, PT, P0 ;  /* 0x000000ff1b00720c */ /* 0x000fe20003f05300 */
[----:B------:R3:W4:Y:S01]  /*4df0*/  F2I.U32.TRUNC.NTZ R12, R0 ;  /* 0x00000000000c7305 */ /* 0x000722000020f000 */
[----:B------:R-:W3:Y:S01]  /*4e00*/  LDC R15, c[0x0][0x148] ;  /* 0x00005200ff0f7b82 */ /* 0x000ee20000000800 */
[----:B-1----:R-:W-:-:S02]  /*4e10*/  SHF.R.U64 R10, R2, R4, R3 ;  /* 0x00000004020a7219 */ /* 0x002fc40000001203 */
[----:B------:R-:W-:-:S05]  /*4e20*/  SHF.R.U32.HI R3, RZ, R4, R3 ;  /* 0x00000004ff037219 */ /* 0x000fca0000011603 */
[----:B------:R-:W1:Y:S01]  /*4e30*/  LDC R14, c[0x0][0x600] ;  /* 0x00018000ff0e7b82 */ /* 0x000e620000000800 */
[-CC-:B--2---:R-:W-:Y:S02]  /*4e40*/  SHF.R.U64 R8, R10, R6.reuse, R3.reuse ;  /* 0x000000060a087219 */ /* 0x184fe40000001203 */
[----:B------:R-:W-:-:S05]  /*4e50*/  SHF.R.U32.HI R3, RZ, R6, R3 ;  /* 0x00000006ff037219 */ /* 0x000fca0000011603 */
[----:B------:R-:W2:Y:S01]  /*4e60*/  LDC R21, c[0x0][0x648] ;  /* 0x00019200ff157b82 */ /* 0x000ea20000000800 */
[-CC-:B0-----:R-:W-:Y:S02]  /*4e70*/  SHF.R.U64 R13, R8, R24.reuse, R3.reuse ;  /* 0x00000018080d7219 */ /* 0x181fe40000001203 */
[-C--:B------:R-:W-:Y:S02]  /*4e80*/  SHF.L.U32 R5, R5, R24.reuse, RZ ;  /* 0x0000001805057219 */ /* 0x080fe400000006ff */
[-C--:B------:R-:W-:Y:S01]  /*4e90*/  SHF.R.U32.HI R3, RZ, R24.reuse, R3 ;  /* 0x00000018ff037219 */ /* 0x080fe20000011603 */
[----:B------:R-:W-:Y:S01]  /*4ea0*/  IMAD.MOV.U32 R2, RZ, RZ, R13 ;  /* 0x000000ffff027224 */ /* 0x000fe200078e000d */
[----:B------:R-:W-:Y:S01]  /*4eb0*/  SHF.L.U32 R24, R7, R24, RZ ;  /* 0x0000001807187219 */ /* 0x000fe200000006ff */
[----:B------:R-:W0:Y:S01]  /*4ec0*/  LDC R25, c[0x0][0x638] ;  /* 0x00018e00ff197b82 */ /* 0x000e220000000800 */
[----:B------:R-:W-:-:S07]  /*4ed0*/  LOP3.LUT R19, RZ, R5, RZ, 0x33, !PT ;  /* 0x00000005ff137212 */ /* 0x000fce00078e33ff */
[----:B------:R-:W0:Y:S01]  /*4ee0*/  LDC R28, c[0x0][0x610] ;  /* 0x00018400ff1c7b82 */ /* 0x000e220000000800 */
[----:B----4-:R-:W-:Y:S05]  /*4ef0*/  @!P0 BRA `(.L_x_118) ;  /* 0x0000000000288947 */ /* 0x010fea0003800000 */
[----:B---3--:R-:W3:Y:S02]  /*4f00*/  LDC R0, c[0x0][0x64c] ;  /* 0x00019300ff007b82 */ /* 0x008ee40000000800 */
[----:B---3--:R-:W-:-:S05]  /*4f10*/  IADD3 R7, P0, R13, R0, RZ ;  /* 0x000000000d077210 */ /* 0x008fca0007f1e0ff */
        /* <DEDUP_REMOVED lines=8> */
.L_x_118:
[----:B------:R-:W4:Y:S01]  /*4fa0*/  LDC R4, c[0x0][0x65c] ;  /* 0x00019700ff047b82 */ /* 0x000f220000000800 */
[----:B--23--:R-:W-:Y:S01]  /*4fb0*/  SHF.R.U64 R0, R2, R21, R3 ;  /* 0x0000001502007219 */ /* 0x00cfe20000001203 */
[----:B-1----:R-:W-:Y:S01]  /*4fc0*/  VIADD R3, R14, 0xffffffff ;  /* 0xffffffff0e037836 */ /* 0x002fe20000000000 */
[----:B------:R-:W-:Y:S01]  /*4fd0*/  LOP3.LUT R19, R8, R19, RZ, 0xc0, !PT ;  /* 0x0000001308137212 */ /* 0x000fe200078ec0ff */
[----:B------:R-:W-:Y:S02]  /*4fe0*/  IMAD.MOV R12, RZ, RZ, -R12 ;  /* 0x000000ffff0c7224 */ /* 0x000fe400078e0a0c */
[----:B------:R-:W-:Y:S01]  /*4ff0*/  IMAD.MOV R2, RZ, RZ, -R0 ;  /* 0x000000ffff027224 */ /* 0x000fe200078e0a00 */
[----:B------:R-:W-:Y:S01]  /*5000*/  LOP3.LUT R3, R10, R3, RZ, 0xc0, !PT ;  /* 0x000000030a037212 */ /* 0x000fe200078ec0ff */
[----:B------:R-:W-:Y:S02]  /*5010*/  IMAD R19, R24, R0, R19 ;  /* 0x0000000018137224 */ /* 0x000fe400078e0213 */
[----:B0-----:R-:W-:-:S04]  /*5020*/  IMAD R0, R2, R25, R13 ;  /* 0x0000001902007224 */ /* 0x001fc800078e020d */
[----:B------:R-:W-:Y:S01]  /*5030*/  IMAD R2, R0, R14, R3 ;  /* 0x0000000e00027224 */ /* 0x000fe200078e0203 */
[----:B----4-:R-:W-:Y:S01]  /*5040*/  ISETP.NE.AND P0, PT, R4, 0x1, PT ;  /* 0x000000010400780c */ /* 0x010fe20003f05270 */
[----:B------:R-:W-:-:S05]  /*5050*/  IMAD.MOV.U32 R4, RZ, RZ, 0x1 ;  /* 0x00000001ff047424 */ /* 0x000fca00078e00ff */
[----:B------:R-:W-:-:S07]  /*5060*/  PRMT R0, R4, 0x7610, R0 ;  /* 0x0000761004007816 */ /* 0x000fce0000000000 */
[----:B------:R-:W-:-:S04]  /*5070*/  @P0 IMAD R22, R15, R12, R20 ;  /* 0x0000000c0f160224 */ /* 0x000fc800078e0214 */
[----:B------:R-:W-:-:S05]  /*5080*/  IMAD R19, R19, R28, R22 ;  /* 0x0000001c13137224 */ /* 0x000fca00078e0216 */
[----:B------:R-:W-:Y:S02]  /*5090*/  SEL R22, R2, R19, !P0 ;  /* 0x0000001302167207 */ /* 0x000fe40004000000 */
[----:B------:R-:W-:Y:S01]  /*50a0*/  SEL R19, R19, R2, !P0 ;  /* 0x0000000213137207 */ /* 0x000fe20004000000 */
[----:B------:R-:W-:-:S07]  /*50b0*/  IMAD.MOV.U32 R2, RZ, RZ, R11 ;  /* 0x000000ffff027224 */ /* 0x000fce00078e000b */
.L_x_116:
[----:B------:R-:W-:Y:S02]  /*50c0*/  LOP3.LUT P0, RZ, R0, 0xff, RZ, 0xc0, !PT ;  /* 0x000000ff00ff7812 */ /* 0x000fe4000780c0ff */
[----:B------:R-:W-:-:S11]  /*50d0*/  LOP3.LUT R75, R75, 0x1, RZ, 0x3c, !PT ;  /* 0x000000014b4b7812 */ /* 0x000fd600078e3cff */
[----:B------:R-:W-:Y:S05]  /*50e0*/  @P0 BRA `(.L_x_119) ;  /* 0xffffffc400a00947 */ /* 0x000fea000383ffff */
[----:B------:R-:W-:Y:S05]  /*50f0*/  EXIT ;  /* 0x000000000000794d */ /* 0x000fea0003800000 */
.L_x_14:
[----:B------:R-:W-:-:S08]  /*5100*/  ISETP.NE.AND P0, PT, R0, RZ, PT ;  /* 0x000000ff0000720c */ /* 0x000fd00003f05270 */
[----:B0-----:R-:W0:-:S00]  /*5110*/  USETMAXREG.DEALLOC.CTAPOOL 0x28 ;  /* 0x00000028000079c8 */ /* 0x001e0000080e0500 */
[----:B------:R-:W-:Y:S05]  /*5120*/  @P0 EXIT ;  /* 0x000000000000094d */ /* 0x000fea0003800000 */
[----:B0-----:R-:W-:Y:S01]  /*5130*/  LOP3.LUT P0, RZ, R8, 0xff, RZ, 0xc0, !PT ;  /* 0x000000ff08ff7812 */ /* 0x001fe2000780c0ff */
[----:B------:R-:W-:Y:S02]  /*5140*/  IMAD.MOV.U32 R0, RZ, RZ, 0x1 ;  /* 0x00000001ff007424 */ /* 0x000fe400078e00ff */
[----:B------:R-:W-:-:S10]  /*5150*/  IMAD.MOV.U32 R7, RZ, RZ, RZ ;  /* 0x000000ffff077224 */ /* 0x000fd400078e00ff */
[----:B------:R-:W-:Y:S05]  /*5160*/  @!P0 BRA `(.L_x_120) ;  /* 0x0000000c001c8947 */ /* 0x000fea0003800000 */
[----:B------:R-:W-:Y:S01]  /*5170*/  LOP3.LUT P0, RZ, R4, 0x1f, RZ, 0xc0, !PT ;  /* 0x0000001f04ff7812 */ /* 0x000fe2000780c0ff */
[----:B------:R-:W-:Y:S01]  /*5180*/  ULDC UR5, c[0x0][0x658] ;  /* 0x0001960000057ab9 */ /* 0x000fe20000000800 */
[----:B------:R-:W-:Y:S01]  /*5190*/  UMOV UR6, 0xffffffff ;  /* 0xffffffff00067882 */ /* 0x000fe20000000000 */
[----:B------:R-:W-:Y:S01]  /*51a0*/  BSSY B0, `(.L_x_120) ;  /* 0x00000c3000007945 */ /* 0x000fe20003800000 */
[----:B------:R-:W-:Y:S01]  /*51b0*/  USHF.L.U32 UR6, UR6, UR5, URZ ;  /* 0x0000000506067299 */ /* 0x000fe2000800063f */
[C---:B------:R-:W-:Y:S01]  /*51c0*/  ISETP.NE.AND P2, PT, R3.reuse, RZ, PT ;  /* 0x000000ff0300720c */ /* 0x040fe20003f45270 */
[----:B------:R-:W-:Y:S01]  /*51d0*/  IMAD.MOV.U32 R8, RZ, RZ, 0x1 ;  /* 0x00000001ff087424 */ /* 0x000fe200078e00ff */
[----:B------:R-:W-:Y:S01]  /*51e0*/  ISETP.NE.OR P0, PT, R3, RZ, !P0 ;  /* 0x000000ff0300720c */ /* 0x000fe20004705670 */
[----:B------:R-:W-:Y:S01]  /*51f0*/  IMAD.MOV.U32 R0, RZ, RZ, 0x1 ;  /* 0x00000001ff007424 */ /* 0x000fe200078e00ff */
[----:B------:R-:W-:Y:S01]  /*5200*/  LOP3.LUT R6, R16, 0x2, RZ, 0xfc, !PT ;  /* 0x0000000210067812 */ /* 0x000fe200078efcff */
[----:B------:R-:W-:Y:S01]  /*5210*/  IMAD.MOV.U32 R7, RZ, RZ, RZ ;  /* 0x000000ffff077224 */ /* 0x000fe200078e00ff */
[----:B------:R-:W-:Y:S01]  /*5220*/  ULDC UR4, c[0x0][0x600] ;  /* 0x0001800000047ab9 */ /* 0x000fe20000000800 */
[----:B------:R-:W-:Y:S01]  /*5230*/  UMOV UR7, 0x1 ;  /* 0x0000000100077882 */ /* 0x000fe20000000000 */
[----:B------:R-:W-:-:S02]  /*5240*/  UIADD3 UR19, UR40, 0x1, URZ ;  /* 0x0000000128137890 */ /* 0x000fc4000fffe03f */
[----:B------:R-:W-:Y:S02]  /*5250*/  UIADD3 UR15, UR4, -0x1, URZ ;  /* 0xffffffff040f7890 */ /* 0x000fe4000fffe03f */
[----:B------:R-:W-:Y:S02]  /*5260*/  USHF.L.U32 UR17, UR7, UR5, URZ ;  /* 0x0000000507117299 */ /* 0x000fe4000800063f */
[----:B------:R-:W-:Y:S01]  /*5270*/  ULOP3.LUT UR16, URZ, UR6, URZ, 0x33, !UPT ;  /* 0x000000063f107292 */ /* 0x000fe2000f8e333f */
[----:B------:R-:W-:-:S11]  /*5280*/  ULDC.64 UR20, c[0x0][0x198] ;  /* 0x0000660000147ab9 */ /* 0x000fd60000000a00 */
.L_x_132:
[----:B------:R-:W-:-:S03]  /*5290*/  UMOV UR4, 0xffffffff ;  /* 0xffffffff00047882 */ /* 0x000fc60000000000 */
[----:B------:R-:W-:Y:S05]  /*52a0*/  BRA.DIV UR4, `(.L_x_121) ;  /* 0x0000001a04d47947 */ /* 0x000fea000b800000 */
[----:B------:R-:W-:-:S13]  /*52b0*/  ELECT P6, URZ, PT ;  /* 0x00000000003f782f */ /* 0x000fda00038c0000 */
.L_x_166:
[----:B------:R-:W0:Y:S01]  /*52c0*/  LDC R3, c[0x0][0x28c] ;  /* 0x0000a300ff037b82 */ /* 0x000e220000000800 */
[----:B------:R-:W-:Y:S01]  /*52d0*/  BSSY B1, `(.L_x_122) ;  /* 0x0000037000017945 */ /* 0x000fe20003800000 */
[----:B0-----:R-:W-:-:S13]  /*52e0*/  ISETP.LT.OR P6, PT, R3, 0x1, !P6 ;  /* 0x000000010300780c */ /* 0x001fda00077c1670 */
[----:B------:R-:W-:Y:S05]  /*52f0*/  @P6 BRA `(.L_x_123) ;  /* 0x0000000000d06947 */ /* 0x000fea0003800000 */
[----:B------:R-:W-:Y:S02]  /*5300*/  IMAD R22, R22, 0x50, RZ ;  /* 0x0000005016167824 */ /* 0x000fe400078e02ff */
[----:B------:R-:W-:Y:S02]  /*5310*/  IMAD.SHL.U32 R19, R19, 0x40, RZ ;  /* 0x0000004013137824 */ /* 0x000fe400078e00ff */
[----:B------:R-:W-:Y:S02]  /*5320*/  IMAD.MOV.U32 R12, RZ, RZ, RZ ;  /* 0x000000ffff0c7224 */ /* 0x000fe400078e00ff */
[----:B------:R-:W-:Y:S02]  /*5330*/  IMAD.U32 R13, RZ, RZ, UR19 ;  /* 0x00000013ff0d7e24 */ /* 0x000fe4000f8e00ff */
[----:B------:R-:W-:Y:S02]  /*5340*/  IMAD.MOV.U32 R3, RZ, RZ, R0 ;  /* 0x000000ffff037224 */ /* 0x000fe400078e0000 */
[----:B------:R-:W-:-:S07]  /*5350*/  IMAD.MOV.U32 R4, RZ, RZ, R7 ;  /* 0x000000ffff047224 */ /* 0x000fce00078e0007 */
.L_x_127:
[----:B------:R-:W0:Y:S01]  /*5360*/  S2R R10, SR_CgaCtaId ;  /* 0x00000000000a7919 */ /* 0x000e220000008800 */
[----:B------:R-:W-:Y:S01]  /*5370*/  MOV R5, 0x400 ;  /* 0x0000040000057802 */ /* 0x000fe20000000f00 */
[----:B------:R-:W1:Y:S03]  /*5380*/  @!P2 LDC R9, c[0x0][0x500] ;  /* 0x00014000ff09ab82 */ /* 0x000e660000000800 */
[----:B0-----:R-:W-:Y:S02]  /*5390*/  LEA R11, R10, R5, 0x18 ;  /* 0x000000050a0b7211 */ /* 0x001fe400078ec0ff */
[----:B------:R-:W-:-:S03]  /*53a0*/  SHF.L.U32 R5, R3, 0x1f, RZ ;  /* 0x0000001f03057819 */ /* 0x000fc600000006ff */
[----:B------:R-:W-:-:S04]  /*53b0*/  IMAD R10, R4, 0x8, R11 ;  /* 0x00000008040a7824 */ /* 0x000fc800078e020b */
[----:B------:R-:W0:Y:S02]  /*53c0*/  SYNCS.PHASECHK.TRANS64.TRYWAIT P1, [R10+URZ+0xc8], R5 ;  /* 0x0000c8050a0075a7 */ /* 0x000e24000802017f */
[----:B01----:R-:W-:Y:S05]  /*53d0*/  @!P1 BRA `(.L_x_124) ;  /* 0x0000001800a89947 */ /* 0x003fea0003800000 */
.L_x_167:
[----:B0-----:R-:W-:Y:S01]  /*53e0*/  PRMT R5, R6, 0x9910, RZ ;  /* 0x0000991006057816 */ /* 0x001fe200000000ff */
[----:B------:R0:W-:Y:S03]  /*53f0*/  @!P2 SYNCS.ARRIVE.TRANS64 RZ, [R10+URZ], R9 ;  /* 0x000000090affa9a7 */ /* 0x0001e6000800003f */
[----:B------:R-:W-:-:S13]  /*5400*/  ISETP.NE.AND P1, PT, R5, 0x2, PT ;  /* 0x000000020500780c */ /* 0x000fda0003f25270 */
[----:B0-----:R-:W-:Y:S05]  /*5410*/  @P1 BRA `(.L_x_125) ;  /* 0x0000000000041947 */ /* 0x001fea0003800000 */
[----:B------:R-:W-:Y:S01]  /*5420*/  BPT.TRAP 0x1 ;  /* 0x000000040000795c */ /* 0x000fe20000300000 */
.L_x_125:
[----:B------:R-:W-:Y:S05]  /*5430*/  @P0 BRA `(.L_x_126) ;  /* 0x0000000000040947 */ /* 0x000fea0003800000 */
[----:B------:R-:W-:Y:S01]  /*5440*/  BPT.TRAP 0x1 ;  /* 0x000000040000795c */ /* 0x000fe20000300000 */
.L_x_126:
[--C-:B------:R-:W-:Y:S01]  /*5450*/  IMAD R5, R4, 0x1000, R11.reuse ;  /* 0x0000100004057824 */ /* 0x100fe200078e020b */
[----:B------:R-:W-:Y:S01]  /*5460*/  R2UR UR9, R10 ;  /* 0x000000000a0972ca */ /* 0x000fe200000e0000 */
[C---:B------:R-:W-:Y:S01]  /*5470*/  IMAD R11, R4.reuse, 0x1400, R11 ;  /* 0x00001400040b7824 */ /* 0x040fe200078e020b */
[----:B------:R-:W-:Y:S01]  /*5480*/  UIADD3 UR4, UP0, UR20, 0xf0, URZ ;  /* 0x000000f014047890 */ /* 0x000fe2000ff1e03f */
[----:B------:R-:W-:Y:S01]  /*5490*/  VIADD R13, R13, 0xffffffff ;  /* 0xffffffff0d0d7836 */ /* 0x000fe20000000000 */
[----:B------:R-:W-:Y:S01]  /*54a0*/  R2UR UR5, R5 ;  /* 0x00000000050572ca */ /* 0x000fe200000e0000 */
[----:B------:R-:W-:Y:S01]  /*54b0*/  UIADD3 UR22, UP1, UR20, 0x1f0, URZ ;  /* 0x000001f014167890 */ /* 0x000fe2000ff3e03f */
[----:B------:R-:W-:Y:S01]  /*54c0*/  R2UR UR8, R11 ;  /* 0x000000000b0872ca */ /* 0x000fe200000e0000 */
[----:B------:R-:W-:Y:S01]  /*54d0*/  VIADD R4, R4, 0x1 ;  /* 0x0000000104047836 */ /* 0x000fe20000000000 */
[----:B------:R-:W-:Y:S01]  /*54e0*/  R2UR UR11, R19 ;  /* 0x00000000130b72ca */ /* 0x000fe200000e0000 */
[----:B------:R-:W-:Y:S01]  /*54f0*/  UIADD3.X UR23, URZ, UR21, URZ, UP1, !UPT ;  /* 0x000000153f177290 */ /* 0x000fe20008ffe43f */
[----:B------:R-:W-:Y:S01]  /*5500*/  R2UR UR10, R12 ;  /* 0x000000000c0a72ca */ /* 0x000fe200000e0000 */
[----:B------:R-:W-:Y:S01]  /*5510*/  UMOV UR6, 0x0 ;  /* 0x0000000000067882 */ /* 0x000fe20000000000 */
[----:B------:R-:W-:Y:S01]  /*5520*/  R2UR UR12, R2 ;  /* 0x00000000020c72ca */ /* 0x000fe200000e0000 */
[----:B------:R-:W-:Y:S01]  /*5530*/  UMOV UR7, 0x10000000 ;  /* 0x1000000000077882 */ /* 0x000fe20000000000 */
[----:B------:R-:W-:Y:S01]  /*5540*/  R2UR UR18, R22 ;  /* 0x00000000161272ca */ /* 0x000fe200000e0000 */
[----:B------:R-:W-:Y:S01]  /*5550*/  VIADD R12, R12, 0x40 ;  /* 0x000000400c0c7836 */ /* 0x000fe20000000000 */
[----:B------:R-:W-:Y:S01]  /*5560*/  ISETP.GT.AND P3, PT, R13, 0x1, PT ;  /* 0x000000010d00780c */ /* 0x000fe20003f64270 */
[----:B------:R-:W-:Y:S01]  /*5570*/  UIADD3 UR13, UR5, 0x280, URZ ;  /* 0x00000280050d7890 */ /* 0x000fe2000fffe03f */
[----:B------:R-:W-:Y:S01]  /*5580*/  ISETP.NE.AND P1, PT, R4, 0x19, PT ;  /* 0x000000190400780c */ /* 0x000fe20003f25270 */
[----:B------:R-:W-:-:S02]  /*5590*/  UIADD3.X UR5, URZ, UR21, URZ, UP0, !UPT ;  /* 0x000000153f057290 */ /* 0x000fc400087fe43f */
[----:B------:R-:W-:Y:S01]  /*55a0*/  UIADD3 UR14, UR8, 0x19280, URZ ;  /* 0x00019280080e7890 */ /* 0x000fe2000fffe03f */
[----:B------:R-:W-:Y:S02]  /*55b0*/  SEL R10, RZ, 0x1, P1 ;  /* 0x00000001ff0a7807 */ /* 0x000fe40000800000 */
[----:B------:R-:W-:Y:S01]  /*55c0*/  UMOV UR8, UR13 ;  /* 0x0000000d00087c82 */ /* 0x000fe20008000000 */
[----:B------:R-:W-:Y:S02]  /*55d0*/  SEL R4, R4, RZ, P1 ;  /* 0x000000ff04047207 */ /* 0x000fe40000800000 */
[----:B------:R-:W-:Y:S01]  /*55e0*/  LOP3.LUT R3, R3, R10, RZ, 0x3c, !PT ;  /* 0x0000000a03037212 */ /* 0x000fe200078e3cff */
[----:B------:R0:W-:Y:S02]  /*55f0*/  UTMALDG.3D [UR8], [UR4], desc[UR6] ;  /* 0x00000608040075b4 */ /* 0x0001e40008011000 */
[----:B0-----:R-:W-:Y:S01]  /*5600*/  UMOV UR8, UR14 ;  /* 0x0000000e00087c82 */ /* 0x001fe20008000000 */
[----:B------:R-:W-:-:S02]  /*5610*/  UMOV UR11, UR18 ;  /* 0x00000012000b7c82 */ /* 0x000fc40008000000 */
[----:B------:R0:W-:Y:S02]  /*5620*/  UTMALDG.3D [UR8], [UR22], desc[UR6] ;  /* 0x00000608160075b4 */ /* 0x0001e40008011000 */
[----:B0-----:R-:W-:Y:S05]  /*5630*/  @P3 BRA `(.L_x_127) ;  /* 0xfffffffc00483947 */ /* 0x001fea000383ffff */
.L_x_123:
[----:B------:R-:W-:Y:S05]  /*5640*/  BSYNC B1 ;  /* 0x0000000000017941 */ /* 0x000fea0003800000 */
.L_x_122:
[----:B------:R-:W2:Y:S01]  /*5650*/  LDL.64 R10, [R1] ;  /* 0x00000000010a7983 */ /* 0x000ea20000100a00 */
[----:B------:R-:W-:Y:S01]  /*5660*/  LOP3.LUT P4, RZ, R8, 0xff, RZ, 0xc0, !PT ;  /* 0x000000ff08ff7812 */ /* 0x000fe2000788c0ff */
[----:B------:R-:W-:Y:S01]  /*5670*/  VIADD R4, R7, UR40 ;  /* 0x0000002807047c36 */ /* 0x000fe20008000000 */
[----:B------:R-:W-:Y:S01]  /*5680*/  ULDC.64 UR4, c[0x0][0x650] ;  /* 0x0001940000047ab9 */ /* 0x000fe20000000a00 */
[----:B------:R-:W-:Y:S01]  /*5690*/  IMAD.U32 R7, RZ, RZ, UR40 ;  /* 0x00000028ff077e24 */ /* 0x000fe2000f8e00ff */
[----:B------:R-:W-:Y:S01]  /*56a0*/  UISETP.GE.U32.AND UP0, UPT, UR40, 0x19, UPT ;  /* 0x000000192800788c */ /* 0x000fe2000bf06070 */
[----:B------:R-:W-:Y:S01]  /*56b0*/  BSSY B1, `(.L_x_128) ;  /* 0x000006f000017945 */ /* 0x000fe20003800000 */
[----:B------:R-:W-:Y:S01]  /*56c0*/  ISETP.GT.U32.AND P1, PT, R4, 0x18, PT ;  /* 0x000000180400780c */ /* 0x000fe20003f24070 */
[----:B------:R-:W-:Y:S01]  /*56d0*/  IMAD.MOV.U32 R19, RZ, RZ, -0x1 ;  /* 0xffffffffff137424 */ /* 0x000fe200078e00ff */
[----:B------:R-:W-:Y:S01]  /*56e0*/  PRMT R8, RZ, 0x7610, R8 ;  /* 0x00007610ff087816 */ /* 0x000fe20000000008 */
[----:B------:R-:W-:Y:S01]  /*56f0*/  IMAD.MOV.U32 R22, RZ, RZ, -0x1 ;  /* 0xffffffffff167424 */ /* 0x000fe200078e00ff */
[----:B------:R-:W-:-:S02]  /*5700*/  ISETP.LT.U32.AND P1, PT, R7, 0x19, P1 ;  /* 0x000000190700780c */ /* 0x000fc40000f21070 */
[----:B------:R-:W-:Y:S01]  /*5710*/  PLOP3.LUT P3, PT, PT, PT, UP0, 0x80, 0x0 ;  /* 0x000000000000781c */ /* 0x000fe20003f6f008 */
[----:B------:R-:W0:Y:S01]  /*5720*/  @P4 S2R R3, SR_CgaCtaId ;  /* 0x0000000000034919 */ /* 0x000e220000008800 */
[----:B------:R-:W-:-:S04]  /*5730*/  @P4 MOV R2, 0x400 ;  /* 0x0000040000024802 */ /* 0x000fc80000000f00 */
[----:B0-----:R-:W-:Y:S01]  /*5740*/  @P4 LEA R5, R3, R2, 0x18 ;  /* 0x0000000203054211 */ /* 0x001fe200078ec0ff */
[----:B------:R-:W-:-:S03]  /*5750*/  IMAD.WIDE.U32 R2, R4, 0x51eb851f, RZ ;  /* 0x51eb851f04027825 */ /* 0x000fc600078e00ff */
[----:B------:R0:W-:Y:S01]  /*5760*/  @P4 SYNCS.ARRIVE.TRANS64.A1T0 RZ, [R5+URZ+0x1c8], RZ ;  /* 0x0001c8ff05ff49a7 */ /* 0x0001e2000810003f */
[----:B------:R-:W-:Y:S01]  /*5770*/  IMAD.MOV.U32 R2, RZ, RZ, -0x1 ;  /* 0xffffffffff027424 */ /* 0x000fe200078e00ff */
[----:B0-----:R-:W-:Y:S02]  /*5780*/  SHF.R.U32.HI R5, RZ, 0x3, R3 ;  /* 0x00000003ff057819 */ /* 0x001fe40000011603 */
[----:B------:R-:W-:-:S03]  /*5790*/  SEL R3, RZ, 0x1, !P1 ;  /* 0x00000001ff037807 */ /* 0x000fc60004800000 */
[----:B------:R-:W-:Y:S01]  /*57a0*/  IMAD R7, R5, -0x19, R4 ;  /* 0xffffffe705077824 */ /* 0x000fe200078e0204 */
[----:B------:R-:W-:Y:S02]  /*57b0*/  LOP3.LUT R0, R0, R3, RZ, 0x3c, !PT ;  /* 0x0000000300007212 */ /* 0x000fe400078e3cff */
[----:B------:R-:W-:Y:S02]  /*57c0*/  PRMT R3, RZ, 0x7610, R3 ;  /* 0x00007610ff037816 */ /* 0x000fe40000000003 */
[----:B------:R-:W-:Y:S02]  /*57d0*/  @P3 LOP3.LUT R0, R0, 0x1, R5, 0x78, !PT ;  /* 0x0000000100003812 */ /* 0x000fe400078e7805 */
[----:B--2---:R-:W-:-:S04]  /*57e0*/  IADD3 R18, P4, R18, R10, RZ ;  /* 0x0000000a12127210 */ /* 0x004fc80007f9e0ff */
[----:B------:R-:W-:Y:S01]  /*57f0*/  ISETP.GE.U32.AND P1, PT, R18, UR4, PT ;  /* 0x0000000412007c0c */ /* 0x000fe2000bf26070 */
[----:B------:R-:W-:-:S05]  /*5800*/  IMAD.X R17, R17, 0x1, R23, P4 ;  /* 0x0000000111117824 */ /* 0x000fca00020e0617 */
[----:B------:R-:W-:-:S13]  /*5810*/  ISETP.GE.U32.AND.EX P1, PT, R17, UR5, PT, P1 ;  /* 0x0000000511007c0c */ /* 0x000fda000bf26110 */
[----:B------:R-:W-:Y:S05]  /*5820*/  @P1 BRA `(.L_x_129) ;  /* 0x00000004005c1947 */ /* 0x000fea0003800000 */
[----:B------:R-:W0:Y:S01]  /*5830*/  S2R R11, SR_CTAID.X ;  /* 0x00000000000b7919 */ /* 0x000e220000002500 */
[----:B------:R-:W-:Y:S01]  /*5840*/  ULDC.64 UR4, c[0x0][0x628] ;  /* 0x00018a0000047ab9 */ /* 0x000fe20000000a00 */
[----:B------:R-:W1:Y:S01]  /*5850*/  LDC R12, c[0x0][0x144] ;  /* 0x00005100ff0c7b82 */ /* 0x000e620000000800 */
[----:B------:R-:W-:Y:S01]  /*5860*/  ISETP.NE.U32.AND P1, PT, RZ, UR4, PT ;  /* 0x00000004ff007c0c */ /* 0x000fe2000bf25070 */
[----:B------:R-:W2:Y:S01]  /*5870*/  S2R R9, SR_CTAID.Y ;  /* 0x0000000000097919 */ /* 0x000ea20000002600 */
[----:B------:R-:W-:Y:S01]  /*5880*/  ULDC UR6, c[0x0][0x150] ;  /* 0x0000540000067ab9 */ /* 0x000fe20000000800 */
[----:B------:R-:W-:Y:S01]  /*5890*/  ULDC UR7, c[0x0][0x630] ;  /* 0x00018c0000077ab9 */ /* 0x000fe20000000800 */
[----:B------:R-:W-:Y:S01]  /*58a0*/  ISETP.NE.AND.EX P1, PT, RZ, UR5, PT, P1 ;  /* 0x00000005ff007c0c */ /* 0x000fe2000bf25310 */
[----:B------:R-:W-:Y:S01]  /*58b0*/  IMAD.MOV.U32 R2, RZ, RZ, R18 ;  /* 0x000000ffff027224 */ /* 0x000fe200078e0012 */
[----:B0-----:R-:W-:-:S05]  /*58c0*/  I2FP.F32.U32 R3, R11 ;  /* 0x0000000b00037245 */ /* 0x001fca0000201000 */
[----:B------:R-:W-:Y:S01]  /*58d0*/  FMUL R14, R3, UR6 ;  /* 0x00000006030e7c20 */ /* 0x000fe20008400000 */
[----:B------:R-:W-:-:S05]  /*58e0*/  IMAD.MOV.U32 R3, RZ, RZ, R17 ;  /* 0x000000ffff037224 */ /* 0x000fca00078e0011 */
[----:B--2---:R-:W-:Y:S05]  /*58f0*/  @!P1 BRA `(.L_x_130) ;  /* 0x0000000000289947 */ /* 0x004fea0003800000 */
[----:B------:R-:W-:Y:S02]  /*5900*/  ULDC UR6, c[0x0][0x634] ;  /* 0x00018d0000067ab9 */ /* 0x000fe40000000800 */
[----:B------:R-:W-:-:S05]  /*5910*/  IADD3 R3, P1, R18, UR6, RZ ;  /* 0x0000000612037c10 */ /* 0x000fca000ff3e0ff */
[----:B------:R-:W-:-:S04]  /*5920*/  IMAD.X R13, RZ, RZ, R17, P1 ;  /* 0x000000ffff0d7224 */ /* 0x000fc800008e0611 */
[----:B------:R-:W-:-:S04]  /*5930*/  IMAD.WIDE.U32 R4, R13, UR4, RZ ;  /* 0x000000040d047c25 */ /* 0x000fc8000f8e00ff */
[----:B------:R-:W-:-:S04]  /*5940*/  IMAD.WIDE.U32 R4, P1, R3, UR5, R4 ;  /* 0x0000000503047c25 */ /* 0x000fc8000f820004 */
[----:B------:R-:W-:-:S04]  /*5950*/  IMAD.WIDE.U32 R2, R3, UR4, RZ ;  /* 0x0000000403027c25 */ /* 0x000fc8000f8e00ff */
[----:B------:R-:W-:Y:S01]  /*5960*/  IMAD.MOV.U32 R2, RZ, RZ, R5 ;  /* 0x000000ffff027224 */ /* 0x000fe200078e0005 */
[----:B------:R-:W-:Y:S01]  /*5970*/  IADD3 RZ, P3, R3, R4, RZ ;  /* 0x0000000403ff7210 */ /* 0x000fe20007f7e0ff */
[----:B------:R-:W-:-:S04]  /*5980*/  IMAD.X R3, RZ, RZ, RZ, P1 ;  /* 0x000000ffff037224 */ /* 0x000fc800008e06ff */
[----:B------:R-:W-:-:S08]  /*5990*/  IMAD.WIDE.U32.X R2, R13, UR5, R2, P3 ;  /* 0x000000050d027c25 */ /* 0x000fd000098e0402 */
.L_x_130:
[--C-:B------:R-:W-:Y:S01]  /*59a0*/  SHF.R.U64 R10, R2, UR7, R3.reuse ;  /* 0x00000007020a7c19 */ /* 0x100fe20008001203 */
[----:B------:R-:W0:Y:S01]  /*59b0*/  F2I.U32.TRUNC.NTZ R14, R14 ;  /* 0x0000000e000e7305 */ /* 0x000e22000020f000 */
[----:B------:R-:W-:Y:S01]  /*59c0*/  SHF.R.U32.HI R2, RZ, UR7, R3 ;  /* 0x00000007ff027c19 */ /* 0x000fe20008011603 */
[----:B------:R-:W-:Y:S01]  /*59d0*/  ULDC.64 UR4, c[0x0][0x620] ;  /* 0x0001880000047ab9 */ /* 0x000fe20000000a00 */
[----:B------:R-:W-:Y:S01]  /*59e0*/  IADD3 R5, P1, RZ, -R10, RZ ;  /* 0x8000000aff057210 */ /* 0x000fe20007f3e0ff */
[----:B------:R-:W-:Y:S01]  /*59f0*/  IMAD.MOV.U32 R3, RZ, RZ, R17 ;  /* 0x000000ffff037224 */ /* 0x000fe200078e0011 */
[----:B------:R-:W-:-:S03]  /*5a00*/  ULDC.64 UR6, c[0x0][0x640] ;  /* 0x0001900000067ab9 */ /* 0x000fc60000000a00 */
[----:B------:R-:W-:Y:S01]  /*5a10*/  IMAD.X R2, RZ, RZ, ~R2, P1 ;  /* 0x000000ffff027224 */ /* 0x000fe200008e0e02 */
[----:B------:R-:W-:-:S03]  /*5a20*/  ISETP.NE.U32.AND P1, PT, RZ, UR6, PT ;  /* 0x00000006ff007c0c */ /* 0x000fc6000bf25070 */
[----:B------:R-:W-:Y:S01]  /*5a30*/  IMAD R4, R2, UR4, RZ ;  /* 0x0000000402047c24 */ /* 0x000fe2000f8e02ff */
[----:B------:R-:W-:Y:S01]  /*5a40*/  ISETP.NE.AND.EX P1, PT, RZ, UR7, PT, P1 ;  /* 0x00000007ff007c0c */ /* 0x000fe2000bf25310 */
[----:B------:R-:W-:-:S04]  /*5a50*/  IMAD.MOV.U32 R2, RZ, RZ, R18 ;  /* 0x000000ffff027224 */ /* 0x000fc800078e0012 */
[----:B------:R-:W-:Y:S01]  /*5a60*/  IMAD.WIDE.U32 R2, R5, UR4, R2 ;  /* 0x0000000405027c25 */ /* 0x000fe2000f8e0002 */
[----:B------:R-:W-:-:S03]  /*5a70*/  ULDC UR4, c[0x0][0x618] ;  /* 0x0001860000047ab9 */ /* 0x000fc60000000800 */
[----:B------:R-:W-:Y:S01]  /*5a80*/  IMAD R5, R5, UR5, R4 ;  /* 0x0000000505057c24 */ /* 0x000fe2000f8e0204 */
[----:B------:R-:W-:Y:S01]  /*5a90*/  ULDC UR5, c[0x0][0x154] ;  /* 0x0000550000057ab9 */ /* 0x000fe20000000800 */
[----:B0-----:R-:W-:Y:S02]  /*5aa0*/  IMAD.MOV R4, RZ, RZ, -R14 ;  /* 0x000000ffff047224 */ /* 0x001fe400078e0a0e */
[----:B------:R-:W0:Y:S01]  /*5ab0*/  LDC R14, c[0x0][0x148] ;  /* 0x00005200ff0e7b82 */ /* 0x000e220000000800 */
[----:B------:R-:W-:Y:S02]  /*5ac0*/  IMAD.IADD R3, R3, 0x1, R5 ;  /* 0x0000000103037824 */ /* 0x000fe400078e0205 */
[----:B-1----:R-:W-:Y:S01]  /*5ad0*/  IMAD R11, R12, R4, R11 ;  /* 0x000000040c0b7224 */ /* 0x002fe200078e020b */
[----:B------:R-:W-:Y:S02]  /*5ae0*/  I2FP.F32.U32 R4, R9 ;  /* 0x0000000900047245 */ /* 0x000fe40000201000 */
[----:B------:R-:W-:-:S02]  /*5af0*/  SHF.R.U64 R12, R2, UR4, R3 ;  /* 0x00000004020c7c19 */ /* 0x000fc40008001203 */
[----:B------:R-:W-:Y:S01]  /*5b00*/  SHF.R.U32.HI R3, RZ, UR4, R3 ;  /* 0x00000004ff037c19 */ /* 0x000fe20008011603 */
[----:B------:R-:W-:Y:S01]  /*5b10*/  FMUL R4, R4, UR5 ;  /* 0x0000000504047c20 */ /* 0x000fe20008400000 */
[----:B------:R-:W-:Y:S02]  /*5b20*/  ULDC UR4, c[0x0][0x608] ;  /* 0x0001820000047ab9 */ /* 0x000fe40000000800 */
[--C-:B------:R-:W-:Y:S01]  /*5b30*/  SHF.R.U64 R15, R12, UR4, R3.reuse ;  /* 0x000000040c0f7c19 */ /* 0x100fe20008001203 */
[----:B------:R1:W2:Y:S01]  /*5b40*/  F2I.U32.TRUNC.NTZ R20, R4 ;  /* 0x0000000400147305 */ /* 0x0002a2000020f000 */
[----:B------:R-:W-:Y:S01]  /*5b50*/  SHF.R.U32.HI R2, RZ, UR4, R3 ;  /* 0x00000004ff027c19 */ /* 0x000fe20008011603 */
[----:B------:R-:W-:-:S03]  /*5b60*/  ULDC UR4, c[0x0][0x658] ;  /* 0x0001960000047ab9 */ /* 0x000fc60000000800 */
[--C-:B------:R-:W-:Y:S02]  /*5b70*/  SHF.R.U64 R13, R15, UR4, R2.reuse ;  /* 0x000000040f0d7c19 */ /* 0x100fe40008001202 */
[----:B------:R-:W-:-:S03]  /*5b80*/  SHF.R.U32.HI R19, RZ, UR4, R2 ;  /* 0x00000004ff137c19 */ /* 0x000fc60008011602 */
[----:B------:R-:W-:Y:S02]  /*5b90*/  IMAD.MOV.U32 R2, RZ, RZ, R13 ;  /* 0x000000ffff027224 */ /* 0x000fe400078e000d */
[----:B------:R-:W-:Y:S01]  /*5ba0*/  IMAD.MOV.U32 R3, RZ, RZ, R19 ;  /* 0x000000ffff037224 */ /* 0x000fe200078e0013 */
[----:B-1----:R-:W-:Y:S06]  /*5bb0*/  @!P1 BRA `(.L_x_131) ;  /* 0x0000000000289947 */ /* 0x002fec0003800000 */
        /* <DEDUP_REMOVED lines=10> */
.L_x_131:
[----:B------:R-:W1:Y:S01]  /*5c60*/  LDC R4, c[0x0][0x65c] ;  /* 0x00019700ff047b82 */ /* 0x000e620000000800 */
[----:B------:R-:W-:Y:S01]  /*5c70*/  ULDC UR4, c[0x0][0x648] ;  /* 0x0001920000047ab9 */ /* 0x000fe20000000800 */
[----:B------:R-:W-:Y:S01]  /*5c80*/  LOP3.LUT R15, R15, UR16, RZ, 0xc0, !PT ;  /* 0x000000100f0f7c12 */ /* 0x000fe2000f8ec0ff */
[----:B--2---:R-:W-:Y:S01]  /*5c90*/  IMAD.MOV R20, RZ, RZ, -R20 ;  /* 0x000000ffff147224 */ /* 0x004fe200078e0a14 */
[----:B------:R-:W-:Y:S01]  /*5ca0*/  SHF.R.U64 R2, R2, UR4, R3 ;  /* 0x0000000402027c19 */ /* 0x000fe20008001203 */
[----:B------:R-:W-:Y:S01]  /*5cb0*/  ULDC UR4, c[0x0][0x638] ;  /* 0x00018e0000047ab9 */ /* 0x000fe20000000800 */
[----:B------:R-:W-:Y:S01]  /*5cc0*/  LOP3.LUT R12, R12, UR15, RZ, 0xc0, !PT ;  /* 0x0000000f0c0c7c12 */ /* 0x000fe2000f8ec0ff */
[----:B------:R-:W-:Y:S01]  /*5cd0*/  ULDC UR5, c[0x0][0x610] ;  /* 0x0001840000057ab9 */ /* 0x000fe20000000800 */
[----:B------:R-:W-:Y:S01]  /*5ce0*/  IMAD.MOV.U32 R3, RZ, RZ, 0x1 ;  /* 0x00000001ff037424 */ /* 0x000fe200078e00ff */
[----:B-1----:R-:W-:Y:S01]  /*5cf0*/  ISETP.NE.AND P1, PT, R4, 0x1, PT ;  /* 0x000000010400780c */ /* 0x002fe20003f25270 */
[----:B------:R-:W-:-:S02]  /*5d00*/  IMAD.MOV R4, RZ, RZ, -R2 ;  /* 0x000000ffff047224 */ /* 0x000fc400078e0a02 */
[----:B------:R-:W-:Y:S02]  /*5d10*/  IMAD R2, R2, UR17, R15 ;  /* 0x0000001102027c24 */ /* 0x000fe4000f8e020f */
[----:B------:R-:W-:Y:S01]  /*5d20*/  IMAD R13, R4, UR4, R13 ;  /* 0x00000004040d7c24 */ /* 0x000fe2000f8e020d */
[----:B------:R-:W-:-:S07]  /*5d30*/  ULDC UR4, c[0x0][0x600] ;  /* 0x0001800000047ab9 */ /* 0x000fce0000000800 */
[----:B0-----:R-:W-:-:S04]  /*5d40*/  @P1 IMAD R11, R14, R20, R9 ;  /* 0x000000140e0b1224 */ /* 0x001fc800078e0209 */
[----:B------:R-:W-:Y:S02]  /*5d50*/  IMAD R11, R2, UR5, R11 ;  /* 0x00000005020b7c24 */ /* 0x000fe4000f8e020b */
[----:B------:R-:W-:-:S05]  /*5d60*/  IMAD R2, R13, UR4, R12 ;  /* 0x000000040d027c24 */ /* 0x000fca000f8e020c */
[----:B------:R-:W-:Y:S02]  /*5d70*/  SEL R22, R2, R11, !P1 ;  /* 0x0000000b02167207 */ /* 0x000fe40004800000 */
[----:B------:R-:W-:Y:S01]  /*5d80*/  SEL R19, R11, R2, !P1 ;  /* 0x000000020b137207 */ /* 0x000fe20004800000 */
[----:B------:R-:W-:-:S07]  /*5d90*/  IMAD.MOV.U32 R2, RZ, RZ, R10 ;  /* 0x000000ffff027224 */ /* 0x000fce00078e000a */
.L_x_129:
[----:B------:R-:W-:Y:S05]  /*5da0*/  BSYNC B1 ;  /* 0x0000000000017941 */ /* 0x000fea0003800000 */
.L_x_128:
[----:B------:R-:W-:-:S13]  /*5db0*/  LOP3.LUT P1, RZ, R3, 0xff, RZ, 0xc0, !PT ;  /* 0x000000ff03ff7812 */ /* 0x000fda000782c0ff */
[----:B------:R-:W-:Y:S05]  /*5dc0*/  @P1 BRA `(.L_x_132) ;  /* 0xfffffff400301947 */ /* 0x000fea000383ffff */
[----:B------:R-:W-:Y:S05]  /*5dd0*/  BSYNC B0 ;  /* 0x0000000000007941 */ /* 0x000fea0003800000 */
.L_x_120:
[----:B------:R-:W-:-:S03]  /*5de0*/  UMOV UR4, 0xffffffff ;  /* 0xffffffff00047882 */ /* 0x000fc60000000000 */
[----:B------:R-:W-:Y:S05]  /*5df0*/  BRA.DIV UR4, `(.L_x_133) ;  /* 0x0000001204347947 */ /* 0x000fea000b800000 */
[----:B------:R-:W-:-:S13]  /*5e00*/  ELECT P6, URZ, PT ;  /* 0x00000000003f782f */ /* 0x000fda00038c0000 */
.L_x_170:
[----:B------:R-:W-:Y:S04]  /*5e10*/  BSSY B0, `(.L_x_134) ;  /* 0x00000e8000007945 */ /* 0x000fe80003800000 */
[----:B------:R-:W-:Y:S05]  /*5e20*/  @!P6 BRA `(.L_x_135) ;  /* 0x0000000c0098e947 */ /* 0x000fea0003800000 */
[----:B------:R-:W-:-:S04]  /*5e30*/  LOP3.LUT R16, R16, 0x2, RZ, 0xfc, !PT ;  /* 0x0000000210107812 */ /* 0x000fc800078efcff */
[----:B------:R-:W-:-:S13]  /*5e40*/  ISETP.NE.AND P0, PT, R16, 0x3, PT ;  /* 0x000000031000780c */ /* 0x000fda0003f05270 */
[----:B------:R-:W-:Y:S05]  /*5e50*/  @!P0 BRA `(.L_x_136) ;  /* 0x0000000000048947 */ /* 0x000fea0003800000 */
[----:B------:R-:W-:Y:S01]  /*5e60*/  BPT.TRAP 0x1 ;  /* 0x000000040000795c */ /* 0x000fe20000300000 */
.L_x_136:
[----:B------:R-:W0:Y:S01]  /*5e70*/  S2R R3, SR_CgaCtaId ;  /* 0x0000000000037919 */ /* 0x000e220000008800 */
[----:B------:R-:W-:Y:S02]  /*5e80*/  MOV R2, 0x400 ;  /* 0x0000040000027802 */ /* 0x000fe40000000f00 */
[----:B------:R-:W-:Y:S02]  /*5e90*/  SHF.L.U32 R4, R0, 0x1f, RZ ;  /* 0x0000001f00047819 */ /* 0x000fe400000006ff */
[----:B0-----:R-:W-:-:S05]  /*5ea0*/  LEA R2, R3, R2, 0x18 ;  /* 0x0000000203027211 */ /* 0x001fca00078ec0ff */
[----:B------:R-:W-:-:S04]  /*5eb0*/  VIADD R2, R2, 0xc8 ;  /* 0x000000c802027836 */ /* 0x000fc80000000000 */
[C---:B------:R-:W-:Y:S02]  /*5ec0*/  IMAD R9, R7.reuse, 0x8, R2 ;  /* 0x0000000807097824 */ /* 0x040fe400078e0202 */
[----:B------:R-:W-:Y:S02]  /*5ed0*/  VIADD R7, R7, 0x1 ;  /* 0x0000000107077836 */ /* 0x000fe40000000000 */
[----:B------:R-:W0:Y:S03]  /*5ee0*/  SYNCS.PHASECHK.TRANS64.TRYWAIT P0, [R9+URZ], R4 ;  /* 0x00000004090075a7 */ /* 0x000e26000800017f */
[----:B------:R-:W-:-:S04]  /*5ef0*/  ISETP.NE.AND P1, PT, R7, 0x19, PT ;  /* 0x000000190700780c */ /* 0x000fc80003f25270 */
[----:B------:R-:W-:Y:S02]  /*5f00*/  SEL R3, RZ, 0x1, P1 ;  /* 0x00000001ff037807 */ /* 0x000fe40000800000 */
[----:B------:R-:W-:Y:S02]  /*5f10*/  SEL R7, R7, RZ, P1 ;  /* 0x000000ff07077207 */ /* 0x000fe40000800000 */
[----:B------:R-:W-:-:S03]  /*5f20*/  LOP3.LUT R6, R0, R3, RZ, 0x3c, !PT ;  /* 0x0000000300067212 */ /* 0x000fc600078e3cff */
[----:B------:R-:W-:Y:S01]  /*5f30*/  IMAD R8, R7, 0x8, R2 ;  /* 0x0000000807087824 */ /* 0x000fe200078e0202 */
[----:B------:R-:W-:Y:S01]  /*5f40*/  SHF.L.U32 R5, R6, 0x1f, RZ ;  /* 0x0000001f06057819 */ /* 0x000fe200000006ff */
[----:B0-----:R-:W-:Y:S06]  /*5f50*/  @!P0 BRA `(.L_x_137) ;  /* 0x0000000c00fc8947 */ /* 0x001fec0003800000 */
.L_x_171:
[----:B------:R-:W1:Y:S01]  /*5f60*/  SYNCS.PHASECHK.TRANS64.TRYWAIT P0, [R8+URZ], R5 ;  /* 0x00000005080075a7 */ /* 0x000e62000800017f */
[----:B------:R-:W-:-:S05]  /*5f70*/  VIADD R0, R7, 0x1 ;  /* 0x0000000107007836 */ /* 0x000fca0000000000 */
[----:B------:R-:W-:-:S04]  /*5f80*/  ISETP.NE.AND P1, PT, R0, 0x19, PT ;  /* 0x000000190000780c */ /* 0x000fc80003f25270 */
[----:B------:R-:W-:Y:S02]  /*5f90*/  SEL R3, RZ, 0x1, P1 ;  /* 0x00000001ff037807 */ /* 0x000fe40000800000 */
[----:B------:R-:W-:Y:S02]  /*5fa0*/  SEL R7, R0, RZ, P1 ;  /* 0x000000ff00077207 */ /* 0x000fe40000800000 */
[----:B------:R-:W-:-:S03]  /*5fb0*/  LOP3.LUT R6, R6, R3, RZ, 0x3c, !PT ;  /* 0x0000000306067212 */ /* 0x000fc600078e3cff */
[----:B0-----:R-:W-:Y:S01]  /*5fc0*/  IMAD R9, R7, 0x8, R2 ;  /* 0x0000000807097824 */ /* 0x001fe200078e0202 */
[----:B------:R-:W-:Y:S01]  /*5fd0*/  SHF.L.U32 R4, R6, 0x1f, RZ ;  /* 0x0000001f06047819 */ /* 0x000fe200000006ff */
[----:B-1----:R-:W-:Y:S06]  /*5fe0*/  @!P0 BRA `(.L_x_138) ;  /* 0x0000000c00ec8947 */ /* 0x002fec0003800000 */
.L_x_172:
        /* <DEDUP_REMOVED lines=9> */
.L_x_173:
        /* <DEDUP_REMOVED lines=9> */
.L_x_174:
        /* <DEDUP_REMOVED lines=9> */
.L_x_175:
        /* <DEDUP_REMOVED lines=9> */
.L_x_176:
        /* <DEDUP_REMOVED lines=9> */
.L_x_177:
        /* <DEDUP_REMOVED lines=9> */
.L_x_178:
        /* <DEDUP_REMOVED lines=9> */
.L_x_179:
        /* <DEDUP_REMOVED lines=9> */
.L_x_180:
        /* <DEDUP_REMOVED lines=9> */
.L_x_181:
        /* <DEDUP_REMOVED lines=9> */
.L_x_182:
        /* <DEDUP_REMOVED lines=9> */
.L_x_183:
        /* <DEDUP_REMOVED lines=9> */
.L_x_184:
        /* <DEDUP_REMOVED lines=9> */
.L_x_185:
        /* <DEDUP_REMOVED lines=9> */
.L_x_186:
        /* <DEDUP_REMOVED lines=9> */
.L_x_187:
        /* <DEDUP_REMOVED lines=9> */
.L_x_188:
        /* <DEDUP_REMOVED lines=9> */
.L_x_189:
        /* <DEDUP_REMOVED lines=9> */
.L_x_190:
        /* <DEDUP_REMOVED lines=9> */
.L_x_191:
        /* <DEDUP_REMOVED lines=9> */
.L_x_192:
[----:B------:R-:W1:Y:S01]  /*6b30*/  SYNCS.PHASECHK.TRANS64.TRYWAIT P0, [R9+URZ], R4 ;  /* 0x00000004090075a7 */ /* 0x000e62000800017f */
[----:B------:R-:W-:-:S05]  /*6b40*/  VIADD R0, R7, 0x1 ;  /* 0x0000000107007836 */ /* 0x000fca0000000000 */
[----:B------:R-:W-:-:S04]  /*6b50*/  ISETP.NE.AND P1, PT, R0, 0x19, PT ;  /* 0x000000190000780c */ /* 0x000fc80003f25270 */
[----:B------:R-:W-:Y:S02]  /*6b60*/  SEL R3, RZ, 0x1, P1 ;  /* 0x00000001ff037807 */ /* 0x000fe40000800000 */
[----:B------:R-:W-:Y:S02]  /*6b70*/  SEL R7, R0, RZ, P1 ;  /* 0x000000ff00077207 */ /* 0x000fe40000800000 */
[----:B------:R-:W-:-:S03]  /*6b80*/  LOP3.LUT R11, R6, R3, RZ, 0x3c, !PT ;  /* 0x00000003060b7212 */ /* 0x000fc600078e3cff */
[----:B------:R-:W-:Y:S01]  /*6b90*/  IMAD R6, R7, 0x8, R2 ;  /* 0x0000000807067824 */ /* 0x000fe200078e0202 */
[----:B0-----:R-:W-:Y:S01]  /*6ba0*/  SHF.L.U32 R5, R11, 0x1f, RZ ;  /* 0x0000001f0b057819 */ /* 0x001fe200000006ff */
[----:B-1----:R-:W-:Y:S06]  /*6bb0*/  @!P0 BRA `(.L_x_159) ;  /* 0x00000008009c8947 */ /* 0x002fec0003800000 */
.L_x_193:
[----:B------:R-:W1:Y:S01]  /*6bc0*/  SYNCS.PHASECHK.TRANS64.TRYWAIT P0, [R6+URZ], R5 ;  /* 0x00000005060075a7 */ /* 0x000e62000800017f */
[----:B------:R-:W-:-:S05]  /*6bd0*/  VIADD R0, R7, 0x1 ;  /* 0x0000000107007836 */ /* 0x000fca0000000000 */
[----:B------:R-:W-:-:S04]  /*6be0*/  ISETP.NE.AND P1, PT, R0, 0x19, PT ;  /* 0x000000190000780c */ /* 0x000fc80003f25270 */
[----:B0-----:R-:W-:Y:S02]  /*6bf0*/  SEL R4, RZ, 0x1, P1 ;  /* 0x00000001ff047807 */ /* 0x001fe40000800000 */
[----:B------:R-:W-:Y:S02]  /*6c00*/  SEL R3, R0, RZ, P1 ;  /* 0x000000ff00037207 */ /* 0x000fe40000800000 */
[----:B------:R-:W-:Y:S01]  /*6c10*/  LOP3.LUT R0, R11, R4, RZ, 0x3c, !PT ;  /* 0x000000040b007212 */ /* 0x000fe200078e3cff */
[----:B-1----:R-:W-:Y:S06]  /*6c20*/  @!P0 BRA `(.L_x_160) ;  /* 0x0000000800948947 */ /* 0x002fec0003800000 */
.L_x_194:
[----:B------:R-:W-:Y:S01]  /*6c30*/  IMAD R3, R3, 0x8, R2 ;  /* 0x0000000803037824 */ /* 0x000fe200078e0202 */
[----:B------:R-:W-:-:S07]  /*6c40*/  SHF.L.U32 R0, R0, 0x1f, RZ ;  /* 0x0000001f00007819 */ /* 0x000fce00000006ff */
.L_x_161:
[----:B-1----:R1:W2:Y:S02]  /*6c50*/  SYNCS.PHASECHK.TRANS64.TRYWAIT P0, [R3+URZ], R0 ;  /* 0x00000000030075a7 */ /* 0x0022a4000800017f */
[----:B--2---:R-:W-:Y:S05]  /*6c60*/  @!P0 NANOSLEEP.SYNCS 0x989680 ;  /* 0x009896800000895d */ /* 0x004fea0003900000 */
[----:B------:R-:W2:Y:S02]  /*6c70*/  @!P0 SYNCS.PHASECHK.TRANS64 P0, [R3+URZ], R0 ;  /* 0x00000000030085a7 */ /* 0x000ea4000800007f */
[----:B--2---:R-:W-:Y:S05]  /*6c80*/  @!P0 BRA `(.L_x_161) ;  /* 0xfffffffc00f08947 */ /* 0x004fea000383ffff */
.L_x_135:
[----:B------:R-:W-:Y:S05]  /*6c90*/  BSYNC B0 ;  /* 0x0000000000007941 */ /* 0x000fea0003800000 */
.L_x_134:
[----:B------:R-:W-:Y:S05]  /*6ca0*/  EXIT ;  /* 0x000000000000794d */ /* 0x000fea0003800000 */
.L_x_16:
[----:B-1----:R1:W2:Y:S02]  /*6cb0*/  SYNCS.PHASECHK.TRANS64.TRYWAIT P0, [R71+URZ], R0 ;  /* 0x00000000470075a7 */ /* 0x0022a4000800017f */
[----:B--2---:R-:W-:Y:S05]  /*6cc0*/  @!P0 NANOSLEEP.SYNCS 0x989680 ;  /* 0x009896800000895d */ /* 0x004fea0003900000 */
[----:B------:R-:W2:Y:S02]  /*6cd0*/  @!P0 SYNCS.PHASECHK.TRANS64 P0, [R71+URZ], R0 ;  /* 0x00000000470085a7 */ /* 0x000ea4000800007f */
[----:B--2---:R-:W-:Y:S05]  /*6ce0*/  @!P0 BRA `(.L_x_16) ;  /* 0xfffffffc00f08947 */ /* 0x004fea000383ffff */
[----:B------:R-:W-:Y:S05]  /*6cf0*/  BRA `(.L_x_162) ;  /* 0xffffffa800b07947 */ /* 0x000fea000383ffff */
.L_x_21:
[----:B--2---:R2:W3:Y:S02]  /*6d00*/  SYNCS.PHASECHK.TRANS64.TRYWAIT P1, [R3+URZ], R0 ;  /* 0x00000000030075a7 */ /* 0x0044e4000802017f */
[----:B---3--:R-:W-:Y:S05]  /*6d10*/  @!P1 NANOSLEEP.SYNCS 0x989680 ;  /* 0x009896800000995d */ /* 0x008fea0003900000 */
[----:B------:R-:W3:Y:S02]  /*6d20*/  @!P1 SYNCS.PHASECHK.TRANS64 P1, [R3+URZ], R0 ;  /* 0x00000000030095a7 */ /* 0x000ee4000802007f */
[----:B---3--:R-:W-:Y:S05]  /*6d30*/  @!P1 BRA `(.L_x_21) ;  /* 0xfffffffc00f09947 */ /* 0x008fea000383ffff */
[----:B------:R-:W-:Y:S05]  /*6d40*/  BRA `(.L_x_20) ;  /* 0xffffffac00187947 */ /* 0x000fea000383ffff */
.L_x_26:
[----:B--2---:R-:W-:-:S04]  /*6d50*/  IMAD.U32 R4, RZ, RZ, UR4 ;  /* 0x00000004ff047e24 */ /* 0x004fc8000f8e00ff */
[----:B------:R2:W3:Y:S03]  /*6d60*/  SYNCS.PHASECHK.TRANS64.TRYWAIT P1, [R4+URZ], R3 ;  /* 0x00000003040075a7 */ /* 0x0004e6000802017f */
[----:B---3--:R-:W-:Y:S05]  /*6d70*/  @!P1 NANOSLEEP.SYNCS 0x989680 ;  /* 0x009896800000995d */ /* 0x008fea0003900000 */
[----:B------:R-:W3:Y:S02]  /*6d80*/  @!P1 SYNCS.PHASECHK.TRANS64 P1, [R4+URZ], R3 ;  /* 0x00000003040095a7 */ /* 0x000ee4000802007f */
[----:B---3--:R-:W-:Y:S05]  /*6d90*/  @!P1 BRA `(.L_x_26) ;  /* 0xfffffffc00ec9947 */ /* 0x008fea000383ffff */
[----:B------:R-:W-:Y:S05]  /*6da0*/  BRA `(.L_x_25) ;  /* 0xffffffb000587947 */ /* 0x000fea000383ffff */
.L_x_32:
[----:B---3--:R3:W4:Y:S02]  /*6db0*/  SYNCS.PHASECHK.TRANS64.TRYWAIT P0, [R71+URZ+0x10], R0 ;  /* 0x00001000470075a7 */ /* 0x008724000800017f */
[----:B----4-:R-:W-:Y:S05]  /*6dc0*/  @!P0 NANOSLEEP.SYNCS 0x989680 ;  /* 0x009896800000895d */ /* 0x010fea0003900000 */
[----:B------:R-:W4:Y:S02]  /*6dd0*/  @!P0 SYNCS.PHASECHK.TRANS64 P0, [R71+URZ+0x10], R0 ;  /* 0x00001000470085a7 */ /* 0x000f24000800007f */
[----:B----4-:R-:W-:Y:S05]  /*6de0*/  @!P0 BRA `(.L_x_32) ;  /* 0xfffffffc00f08947 */ /* 0x010fea000383ffff */
[----:B------:R-:W-:Y:S05]  /*6df0*/  BRA `(.L_x_163) ;  /* 0xffffffb800187947 */ /* 0x000fea000383ffff */
.L_x_121:
[----:B------:R-:W-:Y:S01]  /*6e00*/  BSSY B1, `(.L_x_164) ;  /* 0x0000006000017945 */ /* 0x000fe20003800000 */
[----:B------:R-:W-:-:S07]  /*6e10*/  IMAD.MOV.U32 R15, RZ, RZ, -0x1 ;  /* 0xffffffffff0f7424 */ /* 0x000fce00078e00ff */
[----:B-----5:R-:W-:Y:S05]  /*6e20*/  WARPSYNC.COLLECTIVE R15, `(.L_x_165) ;  /* 0x000000000f0c7348 */ /* 0x020fea0003c00000 */
[----:B------:R-:W-:Y:S02]  /*6e30*/  ELECT P6, UR62, PT ;  /* 0x00000000003e782f */ /* 0x000fe400038c0000 */
[----:B------:R-:W-:Y:S01]  /*6e40*/  MOV R14, UR62 ;  /* 0x0000003e000e7c02 */ /* 0x000fe20008000f00 */
[----:B-----5:R-:W-:Y:S10]  /*6e50*/  ENDCOLLECTIVE ;  /* 0x000000000000791b */ /* 0x020ff40003800000 */
.L_x_165:
[----:B------:R-:W-:Y:S05]  /*6e60*/  BSYNC B1 ;  /* 0x0000000000017941 */ /* 0x000fea0003800000 */
.L_x_164:
[----:B------:R-:W-:Y:S05]  /*6e70*/  BRA `(.L_x_166) ;  /* 0xffffffe400107947 */ /* 0x000fea000383ffff */
.L_x_124:
[----:B0-----:R0:W1:Y:S02]  /*6e80*/  SYNCS.PHASECHK.TRANS64.TRYWAIT P1, [R10+URZ+0xc8], R5 ;  /* 0x0000c8050a0075a7 */ /* 0x001064000802017f */
[----:B-1----:R-:W-:Y:S05]  /*6e90*/  @!P1 NANOSLEEP.SYNCS 0x989680 ;  /* 0x009896800000995d */ /* 0x002fea0003900000 */
[----:B------:R-:W1:Y:S02]  /*6ea0*/  @!P1 SYNCS.PHASECHK.TRANS64 P1, [R10+URZ+0xc8], R5 ;  /* 0x0000c8050a0095a7 */ /* 0x000e64000802007f */
[----:B-1----:R-:W-:Y:S05]  /*6eb0*/  @!P1 BRA `(.L_x_124) ;  /* 0xfffffffc00f09947 */ /* 0x002fea000383ffff */
[----:B------:R-:W-:Y:S05]  /*6ec0*/  BRA `(.L_x_167) ;  /* 0xffffffe400447947 */ /* 0x000fea000383ffff */
.L_x_133:
[----:B------:R-:W-:Y:S01]  /*6ed0*/  BSSY B0, `(.L_x_168) ;  /* 0x0000006000007945 */ /* 0x000fe20003800000 */
[----:B------:R-:W-:-:S07]  /*6ee0*/  IMAD.MOV.U32 R15, RZ, RZ, -0x1 ;  /* 0xffffffffff0f7424 */ /* 0x000fce00078e00ff */
[----:B-----5:R-:W-:Y:S05]  /*6ef0*/  WARPSYNC.COLLECTIVE R15, `(.L_x_169) ;  /* 0x000000000f0c7348 */ /* 0x020fea0003c00000 */
[----:B------:R-:W-:Y:S02]  /*6f00*/  ELECT P6, UR62, PT ;  /* 0x00000000003e782f */ /* 0x000fe400038c0000 */
[----:B------:R-:W-:Y:S01]  /*6f10*/  MOV R14, UR62 ;  /* 0x0000003e000e7c02 */ /* 0x000fe20008000f00 */
[----:B-----5:R-:W-:Y:S10]  /*6f20*/  ENDCOLLECTIVE ;  /* 0x000000000000791b */ /* 0x020ff40003800000 */
.L_x_169:
[----:B------:R-:W-:Y:S05]  /*6f30*/  BSYNC B0 ;  /* 0x0000000000007941 */ /* 0x000fea0003800000 */
.L_x_168:
[----:B------:R-:W-:Y:S05]  /*6f40*/  BRA `(.L_x_170) ;  /* 0xffffffec00b07947 */ /* 0x000fea000383ffff */
.L_x_137:
[----:B0-----:R0:W1:Y:S02]  /*6f50*/  SYNCS.PHASECHK.TRANS64.TRYWAIT P0, [R9+URZ], R4 ;  /* 0x00000004090075a7 */ /* 0x001064000800017f */
[----:B-1----:R-:W-:Y:S05]  /*6f60*/  @!P0 NANOSLEEP.SYNCS 0x989680 ;  /* 0x009896800000895d */ /* 0x002fea0003900000 */
[----:B------:R-:W1:Y:S02]  /*6f70*/  @!P0 SYNCS.PHASECHK.TRANS64 P0, [R9+URZ], R4 ;  /* 0x00000004090085a7 */ /* 0x000e64000800007f */
[----:B-1----:R-:W-:Y:S05]  /*6f80*/  @!P0 BRA `(.L_x_137) ;  /* 0xfffffffc00f08947 */ /* 0x002fea000383ffff */
[----:B------:R-:W-:Y:S05]  /*6f90*/  BRA `(.L_x_171) ;  /* 0xffffffec00f07947 */ /* 0x000fea000383ffff */
.L_x_138:
[----:B0-----:R0:W1:Y:S02]  /*6fa0*/  SYNCS.PHASECHK.TRANS64.TRYWAIT P0, [R8+URZ], R5 ;  /* 0x00000005080075a7 */ /* 0x001064000800017f */
[----:B-1----:R-:W-:Y:S05]  /*6fb0*/  @!P0 NANOSLEEP.SYNCS 0x989680 ;  /* 0x009896800000895d */ /* 0x002fea0003900000 */
[----:B------:R-:W1:Y:S02]  /*6fc0*/  @!P0 SYNCS.PHASECHK.TRANS64 P0, [R8+URZ], R5 ;  /* 0x00000005080085a7 */ /* 0x000e64000800007f */
[----:B-1----:R-:W-:Y:S05]  /*6fd0*/  @!P0 BRA `(.L_x_138) ;  /* 0xfffffffc00f08947 */ /* 0x002fea000383ffff */
[----:B------:R-:W-:Y:S05]  /*6fe0*/  BRA `(.L_x_172) ;  /* 0xfffffff000007947 */ /* 0x000fea000383ffff */
.L_x_139:
[----:B0-----:R0:W1:Y:S02]  /*6ff0*/  SYNCS.PHASECHK.TRANS64.TRYWAIT P0, [R9+URZ], R4 ;  /* 0x00000004090075a7 */ /* 0x001064000800017f */
[----:B-1----:R-:W-:Y:S05]  /*7000*/  @!P0 NANOSLEEP.SYNCS 0x989680 ;  /* 0x009896800000895d */ /* 0x002fea0003900000 */
[----:B------:R-:W1:Y:S02]  /*7010*/  @!P0 SYNCS.PHASECHK.TRANS64 P0, [R9+URZ], R4 ;  /* 0x00000004090085a7 */ /* 0x000e64000800007f */
[----:B-1----:R-:W-:Y:S05]  /*7020*/  @!P0 BRA `(.L_x_139) ;  /* 0xfffffffc00f08947 */ /* 0x002fea000383ffff */
[----:B------:R-:W-:Y:S05]  /*7030*/  BRA `(.L_x_173) ;  /* 0xfffffff000107947 */ /* 0x000fea000383ffff */
.L_x_140:
[----:B0-----:R0:W1:Y:S02]  /*7040*/  SYNCS.PHASECHK.TRANS64.TRYWAIT P0, [R8+URZ], R5 ;  /* 0x00000005080075a7 */ /* 0x001064000800017f */
[----:B-1----:R-:W-:Y:S05]  /*7050*/  @!P0 NANOSLEEP.SYNCS 0x989680 ;  /* 0x009896800000895d */ /* 0x002fea0003900000 */
[----:B------:R-:W1:Y:S02]  /*7060*/  @!P0 SYNCS.PHASECHK.TRANS64 P0, [R8+URZ], R5 ;  /* 0x00000005080085a7 */ /* 0x000e64000800007f */
[----:B-1----:R-:W-:Y:S05]  /*7070*/  @!P0 BRA `(.L_x_140) ;  /* 0xfffffffc00f08947 */ /* 0x002fea000383ffff */
[----:B------:R-:W-:Y:S05]  /*7080*/  BRA `(.L_x_174) ;  /* 0xfffffff000207947 */ /* 0x000fea000383ffff */
.L_x_141:
[----:B0-----:R0:W1:Y:S02]  /*7090*/  SYNCS.PHASECHK.TRANS64.TRYWAIT P0, [R9+URZ], R4 ;  /* 0x00000004090075a7 */ /* 0x001064000800017f */
[----:B-1----:R-:W-:Y:S05]  /*70a0*/  @!P0 NANOSLEEP.SYNCS 0x989680 ;  /* 0x009896800000895d */ /* 0x002fea0003900000 */
[----:B------:R-:W1:Y:S02]  /*70b0*/  @!P0 SYNCS.PHASECHK.TRANS64 P0, [R9+URZ], R4 ;  /* 0x00000004090085a7 */ /* 0x000e64000800007f */
[----:B-1----:R-:W-:Y:S05]  /*70c0*/  @!P0 BRA `(.L_x_141) ;  /* 0xfffffffc00f08947 */ /* 0x002fea000383ffff */
[----:B------:R-:W-:Y:S05]  /*70d0*/  BRA `(.L_x_175) ;  /* 0xfffffff000307947 */ /* 0x000fea000383ffff */
.L_x_142:
[----:B0-----:R0:W1:Y:S02]  /*70e0*/  SYNCS.PHASECHK.TRANS64.TRYWAIT P0, [R8+URZ], R5 ;  /* 0x00000005080075a7 */ /* 0x001064000800017f */
[----:B-1----:R-:W-:Y:S05]  /*70f0*/  @!P0 NANOSLEEP.SYNCS 0x989680 ;  /* 0x009896800000895d */ /* 0x002fea0003900000 */
[----:B------:R-:W1:Y:S02]  /*7100*/  @!P0 SYNCS.PHASECHK.TRANS64 P0, [R8+URZ], R5 ;  /* 0x00000005080085a7 */ /* 0x000e64000800007f */
[----:B-1----:R-:W-:Y:S05]  /*7110*/  @!P0 BRA `(.L_x_142) ;  /* 0xfffffffc00f08947 */ /* 0x002fea000383ffff */
[----:B------:R-:W-:Y:S05]  /*7120*/  BRA `(.L_x_176) ;  /* 0xfffffff000407947 */ /* 0x000fea000383ffff */
.L_x_143:
[----:B0-----:R0:W1:Y:S02]  /*7130*/  SYNCS.PHASECHK.TRANS64.TRYWAIT P0, [R9+URZ], R4 ;  /* 0x00000004090075a7 */ /* 0x001064000800017f */
[----:B-1----:R-:W-:Y:S05]  /*7140*/  @!P0 NANOSLEEP.SYNCS 0x989680 ;  /* 0x009896800000895d */ /* 0x002fea0003900000 */
[----:B------:R-:W1:Y:S02]  /*7150*/  @!P0 SYNCS.PHASECHK.TRANS64 P0, [R9+URZ], R4 ;  /* 0x00000004090085a7 */ /* 0x000e64000800007f */
[----:B-1----:R-:W-:Y:S05]  /*7160*/  @!P0 BRA `(.L_x_143) ;  /* 0xfffffffc00f08947 */ /* 0x002fea000383ffff */
[----:B------:R-:W-:Y:S05]  /*7170*/  BRA `(.L_x_177) ;  /* 0xfffffff000507947 */ /* 0x000fea000383ffff */
.L_x_144:
[----:B0-----:R0:W1:Y:S02]  /*7180*/  SYNCS.PHASECHK.TRANS64.TRYWAIT P0, [R8+URZ], R5 ;  /* 0x00000005080075a7 */ /* 0x001064000800017f */
[----:B-1----:R-:W-:Y:S05]  /*7190*/  @!P0 NANOSLEEP.SYNCS 0x989680 ;  /* 0x009896800000895d */ /* 0x002fea0003900000 */
[----:B------:R-:W1:Y:S02]  /*71a0*/  @!P0 SYNCS.PHASECHK.TRANS64 P0, [R8+URZ], R5 ;  /* 0x00000005080085a7 */ /* 0x000e64000800007f */
[----:B-1----:R-:W-:Y:S05]  /*71b0*/  @!P0 BRA `(.L_x_144) ;  /* 0xfffffffc00f08947 */ /* 0x002fea000383ffff */
[----:B------:R-:W-:Y:S05]  /*71c0*/  BRA `(.L_x_178) ;  /* 0xfffffff000607947 */ /* 0x000fea000383ffff */
.L_x_145:
[----:B0-----:R0:W1:Y:S02]  /*71d0*/  SYNCS.PHASECHK.TRANS64.TRYWAIT P0, [R9+URZ], R4 ;  /* 0x00000004090075a7 */ /* 0x001064000800017f */
[----:B-1----:R-:W-:Y:S05]  /*71e0*/  @!P0 NANOSLEEP.SYNCS 0x989680 ;  /* 0x009896800000895d */ /* 0x002fea0003900000 */
[----:B------:R-:W1:Y:S02]  /*71f0*/  @!P0 SYNCS.PHASECHK.TRANS64 P0, [R9+URZ], R4 ;  /* 0x00000004090085a7 */ /* 0x000e64000800007f */
[----:B-1----:R-:W-:Y:S05]  /*7200*/  @!P0 BRA `(.L_x_145) ;  /* 0xfffffffc00f08947 */ /* 0x002fea000383ffff */
[----:B------:R-:W-:Y:S05]  /*7210*/  BRA `(.L_x_179) ;  /* 0xfffffff000707947 */ /* 0x000fea000383ffff */
.L_x_146:
[----:B0-----:R0:W1:Y:S02]  /*7220*/  SYNCS.PHASECHK.TRANS64.TRYWAIT P0, [R8+URZ], R5 ;  /* 0x00000005080075a7 */ /* 0x001064000800017f */
[----:B-1----:R-:W-:Y:S05]  /*7230*/  @!P0 NANOSLEEP.SYNCS 0x989680 ;  /* 0x009896800000895d */ /* 0x002fea0003900000 */
[----:B------:R-:W1:Y:S02]  /*7240*/  @!P0 SYNCS.PHASECHK.TRANS64 P0, [R8+URZ], R5 ;  /* 0x00000005080085a7 */ /* 0x000e64000800007f */
[----:B-1----:R-:W-:Y:S05]  /*7250*/  @!P0 BRA `(.L_x_146) ;  /* 0xfffffffc00f08947 */ /* 0x002fea000383ffff */
[----:B------:R-:W-:Y:S05]  /*7260*/  BRA `(.L_x_180) ;  /* 0xfffffff000807947 */ /* 0x000fea000383ffff */
.L_x_147:
[----:B0-----:R0:W1:Y:S02]  /*7270*/  SYNCS.PHASECHK.TRANS64.TRYWAIT P0, [R9+URZ], R4 ;  /* 0x00000004090075a7 */ /* 0x001064000800017f */
[----:B-1----:R-:W-:Y:S05]  /*7280*/  @!P0 NANOSLEEP.SYNCS 0x989680 ;  /* 0x009896800000895d */ /* 0x002fea0003900000 */
[----:B------:R-:W1:Y:S02]  /*7290*/  @!P0 SYNCS.PHASECHK.TRANS64 P0, [R9+URZ], R4 ;  /* 0x00000004090085a7 */ /* 0x000e64000800007f */
[----:B-1----:R-:W-:Y:S05]  /*72a0*/  @!P0 BRA `(.L_x_147) ;  /* 0xfffffffc00f08947 */ /* 0x002fea000383ffff */
[----:B------:R-:W-:Y:S05]  /*72b0*/  BRA `(.L_x_181) ;  /* 0xfffffff000907947 */ /* 0x000fea000383ffff */
.L_x_148:
[----:B0-----:R0:W1:Y:S02]  /*72c0*/  SYNCS.PHASECHK.TRANS64.TRYWAIT P0, [R8+URZ], R5 ;  /* 0x00000005080075a7 */ /* 0x001064000800017f */
[----:B-1----:R-:W-:Y:S05]  /*72d0*/  @!P0 NANOSLEEP.SYNCS 0x989680 ;  /* 0x009896800000895d */ /* 0x002fea0003900000 */
[----:B------:R-:W1:Y:S02]  /*72e0*/  @!P0 SYNCS.PHASECHK.TRANS64 P0, [R8+URZ], R5 ;  /* 0x00000005080085a7 */ /* 0x000e64000800007f */
[----:B-1----:R-:W-:Y:S05]  /*72f0*/  @!P0 BRA `(.L_x_148) ;  /* 0xfffffffc00f08947 */ /* 0x002fea000383ffff */
[----:B------:R-:W-:Y:S05]  /*7300*/  BRA `(.L_x_182) ;  /* 0xfffffff000a07947 */ /* 0x000fea000383ffff */
.L_x_149:
[----:B0-----:R0:W1:Y:S02]  /*7310*/  SYNCS.PHASECHK.TRANS64.TRYWAIT P0, [R9+URZ], R4 ;  /* 0x00000004090075a7 */ /* 0x001064000800017f */
[----:B-1----:R-:W-:Y:S05]  /*7320*/  @!P0 NANOSLEEP.SYNCS 0x989680 ;  /* 0x009896800000895d */ /* 0x002fea0003900000 */
[----:B------:R-:W1:Y:S02]  /*7330*/  @!P0 SYNCS.PHASECHK.TRANS64 P0, [R9+URZ], R4 ;  /* 0x00000004090085a7 */ /* 0x000e64000800007f */
[----:B-1----:R-:W-:Y:S05]  /*7340*/  @!P0 BRA `(.L_x_149) ;  /* 0xfffffffc00f08947 */ /* 0x002fea000383ffff */
[----:B------:R-:W-:Y:S05]  /*7350*/  BRA `(.L_x_183) ;  /* 0xfffffff000b07947 */ /* 0x000fea000383ffff */
.L_x_150:
[----:B0-----:R0:W1:Y:S02]  /*7360*/  SYNCS.PHASECHK.TRANS64.TRYWAIT P0, [R8+URZ], R5 ;  /* 0x00000005080075a7 */ /* 0x001064000800017f */
[----:B-1----:R-:W-:Y:S05]  /*7370*/  @!P0 NANOSLEEP.SYNCS 0x989680 ;  /* 0x009896800000895d */ /* 0x002fea0003900000 */
[----:B------:R-:W1:Y:S02]  /*7380*/  @!P0 SYNCS.PHASECHK.TRANS64 P0, [R8+URZ], R5 ;  /* 0x00000005080085a7 */ /* 0x000e64000800007f */
[----:B-1----:R-:W-:Y:S05]  /*7390*/  @!P0 BRA `(.L_x_150) ;  /* 0xfffffffc00f08947 */ /* 0x002fea000383ffff */
[----:B------:R-:W-:Y:S05]  /*73a0*/  BRA `(.L_x_184) ;  /* 0xfffffff000c07947 */ /* 0x000fea000383ffff */
.L_x_151:
[----:B0-----:R0:W1:Y:S02]  /*73b0*/  SYNCS.PHASECHK.TRANS64.TRYWAIT P0, [R9+URZ], R4 ;  /* 0x00000004090075a7 */ /* 0x001064000800017f */
[----:B-1----:R-:W-:Y:S05]  /*73c0*/  @!P0 NANOSLEEP.SYNCS 0x989680 ;  /* 0x009896800000895d */ /* 0x002fea0003900000 */
[----:B------:R-:W1:Y:S02]  /*73d0*/  @!P0 SYNCS.PHASECHK.TRANS64 P0, [R9+URZ], R4 ;  /* 0x00000004090085a7 */ /* 0x000e64000800007f */
[----:B-1----:R-:W-:Y:S05]  /*73e0*/  @!P0 BRA `(.L_x_151) ;  /* 0xfffffffc00f08947 */ /* 0x002fea000383ffff */
[----:B------:R-:W-:Y:S05]  /*73f0*/  BRA `(.L_x_185) ;  /* 0xfffffff000d07947 */ /* 0x000fea000383ffff */
.L_x_152:
[----:B0-----:R0:W1:Y:S02]  /*7400*/  SYNCS.PHASECHK.TRANS64.TRYWAIT P0, [R8+URZ], R5 ;  /* 0x00000005080075a7 */ /* 0x001064000800017f */
[----:B-1----:R-:W-:Y:S05]  /*7410*/  @!P0 NANOSLEEP.SYNCS 0x989680 ;  /* 0x009896800000895d */ /* 0x002fea0003900000 */
[----:B------:R-:W1:Y:S02]  /*7420*/  @!P0 SYNCS.PHASECHK.TRANS64 P0, [R8+URZ], R5 ;  /* 0x00000005080085a7 */ /* 0x000e64000800007f */
[----:B-1----:R-:W-:Y:S05]  /*7430*/  @!P0 BRA `(.L_x_152) ;  /* 0xfffffffc00f08947 */ /* 0x002fea000383ffff */
[----:B------:R-:W-:Y:S05]  /*7440*/  BRA `(.L_x_186) ;  /* 0xfffffff000e07947 */ /* 0x000fea000383ffff */
.L_x_153:
[----:B0-----:R0:W1:Y:S02]  /*7450*/  SYNCS.PHASECHK.TRANS64.TRYWAIT P0, [R9+URZ], R4 ;  /* 0x00000004090075a7 */ /* 0x001064000800017f */
[----:B-1----:R-:W-:Y:S05]  /*7460*/  @!P0 NANOSLEEP.SYNCS 0x989680 ;  /* 0x009896800000895d */ /* 0x002fea0003900000 */
[----:B------:R-:W1:Y:S02]  /*7470*/  @!P0 SYNCS.PHASECHK.TRANS64 P0, [R9+URZ], R4 ;  /* 0x00000004090085a7 */ /* 0x000e64000800007f */
[----:B-1----:R-:W-:Y:S05]  /*7480*/  @!P0 BRA `(.L_x_153) ;  /* 0xfffffffc00f08947 */ /* 0x002fea000383ffff */
[----:B------:R-:W-:Y:S05]  /*7490*/  BRA `(.L_x_187) ;  /* 0xfffffff000f07947 */ /* 0x000fea000383ffff */
.L_x_154:
[----:B0-----:R0:W1:Y:S02]  /*74a0*/  SYNCS.PHASECHK.TRANS64.TRYWAIT P0, [R8+URZ], R5 ;  /* 0x00000005080075a7 */ /* 0x001064000800017f */
[----:B-1----:R-:W-:Y:S05]  /*74b0*/  @!P0 NANOSLEEP.SYNCS 0x989680 ;  /* 0x009896800000895d */ /* 0x002fea0003900000 */
[----:B------:R-:W1:Y:S02]  /*74c0*/  @!P0 SYNCS.PHASECHK.TRANS64 P0, [R8+URZ], R5 ;  /* 0x00000005080085a7 */ /* 0x000e64000800007f */
[----:B-1----:R-:W-:Y:S05]  /*74d0*/  @!P0 BRA `(.L_x_154) ;  /* 0xfffffffc00f08947 */ /* 0x002fea000383ffff */
[----:B------:R-:W-:Y:S05]  /*74e0*/  BRA `(.L_x_188) ;  /* 0xfffffff400007947 */ /* 0x000fea000383ffff */
.L_x_155:
[----:B0-----:R0:W1:Y:S02]  /*74f0*/  SYNCS.PHASECHK.TRANS64.TRYWAIT P0, [R9+URZ], R4 ;  /* 0x00000004090075a7 */ /* 0x001064000800017f */
[----:B-1----:R-:W-:Y:S05]  /*7500*/  @!P0 NANOSLEEP.SYNCS 0x989680 ;  /* 0x009896800000895d */ /* 0x002fea0003900000 */
[----:B------:R-:W1:Y:S02]  /*7510*/  @!P0 SYNCS.PHASECHK.TRANS64 P0, [R9+URZ], R4 ;  /* 0x00000004090085a7 */ /* 0x000e64000800007f */
[----:B-1----:R-:W-:Y:S05]  /*7520*/  @!P0 BRA `(.L_x_155) ;  /* 0xfffffffc00f08947 */ /* 0x002fea000383ffff */
[----:B------:R-:W-:Y:S05]  /*7530*/  BRA `(.L_x_189) ;  /* 0xfffffff400107947 */ /* 0x000fea000383ffff */
.L_x_156:
[----:B0-----:R0:W1:Y:S02]  /*7540*/  SYNCS.PHASECHK.TRANS64.TRYWAIT P0, [R8+URZ], R5 ;  /* 0x00000005080075a7 */ /* 0x001064000800017f */
[----:B-1----:R-:W-:Y:S05]  /*7550*/  @!P0 NANOSLEEP.SYNCS 0x989680 ;  /* 0x009896800000895d */ /* 0x002fea0003900000 */
[----:B------:R-:W1:Y:S02]  /*7560*/  @!P0 SYNCS.PHASECHK.TRANS64 P0, [R8+URZ], R5 ;  /* 0x00000005080085a7 */ /* 0x000e64000800007f */
[----:B-1----:R-:W-:Y:S05]  /*7570*/  @!P0 BRA `(.L_x_156) ;  /* 0xfffffffc00f08947 */ /* 0x002fea000383ffff */
[----:B------:R-:W-:Y:S05]  /*7580*/  BRA `(.L_x_190) ;  /* 0xfffffff400207947 */ /* 0x000fea000383ffff */
.L_x_157:
[----:B0-----:R0:W1:Y:S02]  /*7590*/  SYNCS.PHASECHK.TRANS64.TRYWAIT P0, [R9+URZ], R4 ;  /* 0x00000004090075a7 */ /* 0x001064000800017f */
[----:B-1----:R-:W-:Y:S05]  /*75a0*/  @!P0 NANOSLEEP.SYNCS 0x989680 ;  /* 0x009896800000895d */ /* 0x002fea0003900000 */
[----:B------:R-:W1:Y:S02]  /*75b0*/  @!P0 SYNCS.PHASECHK.TRANS64 P0, [R9+URZ], R4 ;  /* 0x00000004090085a7 */ /* 0x000e64000800007f */
[----:B-1----:R-:W-:Y:S05]  /*75c0*/  @!P0 BRA `(.L_x_157) ;  /* 0xfffffffc00f08947 */ /* 0x002fea000383ffff */
[----:B------:R-:W-:Y:S05]  /*75d0*/  BRA `(.L_x_191) ;  /* 0xfffffff400307947 */ /* 0x000fea000383ffff */
.L_x_158:
[----:B0-----:R0:W1:Y:S02]  /*75e0*/  SYNCS.PHASECHK.TRANS64.TRYWAIT P0, [R8+URZ], R5 ;  /* 0x00000005080075a7 */ /* 0x001064000800017f */
[----:B-1----:R-:W-:Y:S05]  /*75f0*/  @!P0 NANOSLEEP.SYNCS 0x989680 ;  /* 0x009896800000895d */ /* 0x002fea0003900000 */
[----:B------:R-:W1:Y:S02]  /*7600*/  @!P0 SYNCS.PHASECHK.TRANS64 P0, [R8+URZ], R5 ;  /* 0x00000005080085a7 */ /* 0x000e64000800007f */
[----:B-1----:R-:W-:Y:S05]  /*7610*/  @!P0 BRA `(.L_x_158) ;  /* 0xfffffffc00f08947 */ /* 0x002fea000383ffff */
[----:B------:R-:W-:Y:S05]  /*7620*/  BRA `(.L_x_192) ;  /* 0xfffffff400407947 */ /* 0x000fea000383ffff */
.L_x_159:
[----:B0-----:R0:W1:Y:S02]  /*7630*/  SYNCS.PHASECHK.TRANS64.TRYWAIT P0, [R9+URZ], R4 ;  /* 0x00000004090075a7 */ /* 0x001064000800017f */
[----:B-1----:R-:W-:Y:S05]  /*7640*/  @!P0 NANOSLEEP.SYNCS 0x989680 ;  /* 0x009896800000895d */ /* 0x002fea0003900000 */
[----:B------:R-:W1:Y:S02]  /*7650*/  @!P0 SYNCS.PHASECHK.TRANS64 P0, [R9+URZ], R4 ;  /* 0x00000004090085a7 */ /* 0x000e64000800007f */
[----:B-1----:R-:W-:Y:S05]  /*7660*/  @!P0 BRA `(.L_x_159) ;  /* 0xfffffffc00f08947 */ /* 0x002fea000383ffff */
[----:B------:R-:W-:Y:S05]  /*7670*/  BRA `(.L_x_193) ;  /* 0xfffffff400507947 */ /* 0x000fea000383ffff */
.L_x_160:
[----:B0-----:R0:W1:Y:S02]  /*7680*/  SYNCS.PHASECHK.TRANS64.TRYWAIT P0, [R6+URZ], R5 ;  /* 0x00000005060075a7 */ /* 0x001064000800017f */
[----:B-1----:R-:W-:Y:S05]  /*7690*/  @!P0 NANOSLEEP.SYNCS 0x989680 ;  /* 0x009896800000895d */ /* 0x002fea0003900000 */
[----:B------:R-:W1:Y:S02]  /*76a0*/  @!P0 SYNCS.PHASECHK.TRANS64 P0, [R6+URZ], R5 ;  /* 0x00000005060085a7 */ /* 0x000e64000800007f */
[----:B-1----:R-:W-:Y:S05]  /*76b0*/  @!P0 BRA `(.L_x_160) ;  /* 0xfffffffc00f08947 */ /* 0x002fea000383ffff */
[----:B------:R-:W-:Y:S05]  /*76c0*/  BRA `(.L_x_194) ;  /* 0xfffffff400587947 */ /* 0x000fea000383ffff */
.L_x_195:
[----:B------:R-:W-:-:S00]  /*76d0*/  BRA `(.L_x_195) ;  /* 0xfffffffc00fc7947 */ /* 0x000fc0000383ffff */
[----:B------:R-:W-:-:S00]  /*76e0*/  NOP ;  /* 0x0000000000007918 */ /* 0x000fc00000000000 */
        /* <DEDUP_REMOVED lines=9> */
.L_x_196:


//--------------------- .nv.global.init           --------------------------
	.section	.nv.global.init,"aw",@progbits
.nv.global.init:
	.type		$str$22,@object
	.size		$str$22,($str$23 - $str$22)
$str$22:
        /*0000*/ 	.byte	0x6b, 0x5f, 0x74, 0x69, 0x6c, 0x65, 0x5f, 0x63, 0x6f, 0x75, 0x6e, 0x74, 0x20, 0x3e, 0x3d, 0x20
        /*0010*/ 	.byte	0x31, 0x00
	.type		$str$23,@object
	.size		$str$23,(__unnamed_1 - $str$23)
$str$23:
        /*0012*/ 	.byte	0x2f, 0x74, 0x6d, 0x70, 0x2f, 0x63, 0x75, 0x74, 0x6c, 0x61, 0x73, 0x73, 0x5f, 0x73, 0x77, 0x65
        /*0022*/ 	.byte	0x65, 0x70, 0x5f, 0x73, 0x72, 0x63, 0x2f, 0x69, 0x6e, 0x63, 0x6c, 0x75, 0x64, 0x65, 0x2f, 0x63
        /*0032*/ 	.byte	0x75, 0x74, 0x6c, 0x61, 0x73, 0x73, 0x2f, 0x67, 0x65, 0x6d, 0x6d, 0x2f, 0x63, 0x6f, 0x6c, 0x6c
        /*0042*/ 	.byte	0x65, 0x63, 0x74, 0x69, 0x76, 0x65, 0x2f, 0x73, 0x6d, 0x39, 0x30, 0x5f, 0x6d, 0x6d, 0x61, 0x5f
        /*0052*/ 	.byte	0x74, 0x6d, 0x61, 0x5f, 0x67, 0x6d, 0x6d, 0x61, 0x5f, 0x73, 0x73, 0x5f, 0x77, 0x61, 0x72, 0x70
        /*0062*/ 	.byte	0x73, 0x70, 0x65, 0x63, 0x69, 0x61, 0x6c, 0x69, 0x7a, 0x65, 0x64, 0x2e, 0x68, 0x70, 0x70, 0x00
	.type		__unnamed_1,@object
	.size		__unnamed_1,(.L_0 - __unnamed_1)
__unnamed_1:
        /*0072*/ 	.byte	0x76, 0x6f, 0x69, 0x64, 0x20, 0x63, 0x75, 0x74, 0x6c, 0x61, 0x73, 0x73, 0x3a, 0x3a, 0x67, 0x65
        /* <DEDUP_REMOVED lines=171> */
        /*0b32*/ 	.byte	0x64, 0x65, 0x6e, 0x74, 0x69, 0x74, 0x79, 0x5d, 0x00
.L_0:


//--------------------- .nv.shared._ZN7cutlass13device_kernelINS_4gemm6kernel13GemmUniversalIN4cute5tupleIJiiiiEEENS1_10collective13CollectiveMmaINS1_34MainloopSm90TmaGmmaWarpSpecializedILi25ENS5_IJNS4_1CILi1EEESB_SB_EEENS1_32KernelTmaWarpSpecializedPingpongEEENS5_IJNSA_ILi64EEENSA_ILi80EEESF_EEEaNS5_IJlSB_lEEEaSI_NS4_8TiledMMAINS4_8MMA_AtomIJNS4_4SM904GMMA26MMA_64x16x32_S32S8S8_SS_TNEEEENS4_6LayoutISC_NS5_IJNSA_ILi0EEESQ_SQ_EEEEENS5_IJNS4_10UnderscoreEST_ST_EEEEENS4_13SM90_TMA_LOADENS4_14ComposedLayoutINS4_7SwizzleILi2ELi4ELi3EEENS4_18smem_ptr_flag_bitsILi8EEENSP_INS5_IJNSA_ILi8EEESF_EEENS5_IJSF_SB_EEEEEEEvNS4_8identityESW_S16_vS17_EENS_8epilogue10collective6detail29Sm90TmaWarpSpecializedAdapterINS1A_15DefaultEpilogueIaSI_SI_NS19_6thread17LinearCombinationIaLi1EiiLNS1E_9ScaleType4KindE0ELNS_15FloatRoundStyleE2EaEENS1_15EpilogueDefaultEEEEEvvEEEEvNT_6ParamsE --------------------------
	.section	.nv.shared._ZN7cutlass13device_kernelINS_4gemm6kernel13GemmUniversalIN4cute5tupleIJiiiiEEENS1_10collective13CollectiveMmaINS1_34MainloopSm90TmaGmmaWarpSpecializedILi25ENS5_IJNS4_1CILi1EEESB_SB_EEENS1_32KernelTmaWarpSpecializedPingpongEEENS5_IJNSA_ILi64EEENSA_ILi80EEESF_EEEaNS5_IJlSB_lEEEaSI_NS4_8TiledMMAINS4_8MMA_AtomIJNS4_4SM904GMMA26MMA_64x16x32_S32S8S8_SS_TNEEEENS4_6LayoutISC_NS5_IJNSA_ILi0EEESQ_SQ_EEEEENS5_IJNS4_10UnderscoreEST_ST_EEEEENS4_13SM90_TMA_LOADENS4_14ComposedLayoutINS4_7SwizzleILi2ELi4ELi3EEENS4_18smem_ptr_flag_bitsILi8EEENSP_INS5_IJNSA_ILi8EEESF_EEENS5_IJSF_SB_EEEEEEEvNS4_8identityESW_S16_vS17_EENS_8epilogue10collective6detail29Sm90TmaWarpSpecializedAdapterINS1A_15DefaultEpilogueIaSI_SI_NS19_6thread17LinearCombinationIaLi1EiiLNS1E_9ScaleType4KindE0ELNS_15FloatRoundStyleE2EaEENS1_15EpilogueDefaultEEEEEvvEEEEvNT_6ParamsE,"aw",@nobits
	.sectionflags	@""
	.align	16
	.zero		1024


//--------------------- .nv.shared.reserved.0     --------------------------
	.section	.nv.shared.reserved.0,"aw",@nobits
	.weak		__nv_reservedSMEM_offset_0_alias
	.size		__nv_reservedSMEM_offset_0_alias, 0, 0
	.other		__nv_reservedSMEM_offset_0_alias,@"STO_CUDA_RESERVED_SHARED STV_DEFAULT"
__nv_reservedSMEM_offset_0_alias:
	.zero		0


//--------------------- .nv.global                --------------------------
	.section	.nv.global,"aw",@nobits
.nv.global:
	.type		_ZN39_INTERNAL_544c6562_4_k_cu_e675727a_47544cute1_E,@object
	.size		_ZN39_INTERNAL_544c6562_4_k_cu_e675727a_47544cute1_E,(_ZN39_INTERNAL_544c6562_4_k_cu_e675727a_47544cuda3std3__45__cpo6cbeginE - _ZN39_INTERNAL_544c6562_4_k_cu_e675727a_47544cute1_E)
_ZN39_INTERNAL_544c6562_4_k_cu_e675727a_47544cute1_E:
	.zero		1
	.type		_ZN39_INTERNAL_544c6562_4_k_cu_e675727a_47544cuda3std3__45__cpo6cbeginE,@object
	.size		_ZN39_INTERNAL_544c6562_4_k_cu_e675727a_47544cuda3std3__45__cpo6cbeginE,(_ZN39_INTERNAL_544c6562_4_k_cu_e675727a_47544cuda3std3__48in_placeE - _ZN39_INTERNAL_544c6562_4_k_cu_e675727a_47544cuda3std3__45__cpo6cbeginE)
_ZN39_INTERNAL_544c6562_4_k_cu_e675727a_47544cuda3std3__45__cpo6cbeginE:
	.zero		1
	.type		_ZN39_INTERNAL_544c6562_4_k_cu_e675727a_47544cuda3std3__48in_placeE,@object
	.size		_ZN39_INTERNAL_544c6562_4_k_cu_e675727a_47544cuda3std3__48in_placeE,(_ZN39_INTERNAL_544c6562_4_k_cu_e675727a_47544cuda3std6ranges3__45__cpo9iter_moveE - _ZN39_INTERNAL_544c6562_4_k_cu_e675727a_47544cuda3std3__48in_placeE)
_ZN39_INTERNAL_544c6562_4_k_cu_e675727a_47544cuda3std3__48in_placeE:
	.zero		1
	.type		_ZN39_INTERNAL_544c6562_4_k_cu_e675727a_47544cuda3std6ranges3__45__cpo9iter_moveE,@object
	.size		_ZN39_INTERNAL_544c6562_4_k_cu_e675727a_47544cuda3std6ranges3__45__cpo9iter_moveE,(_ZN39_INTERNAL_544c6562_4_k_cu_e675727a_47544cuda3std3__45__cpo5beginE - _ZN39_INTERNAL_544c6562_4_k_cu_e675727a_47544cuda3std6ranges3__45__cpo9iter_moveE)
_ZN39_INTERNAL_544c6562_4_k_cu_e675727a_47544cuda3std6ranges3__45__cpo9iter_moveE:
	.zero		1
	.type		_ZN39_INTERNAL_544c6562_4_k_cu_e675727a_47544cuda3std3__45__cpo5beginE,@object
	.size		_ZN39_INTERNAL_544c6562_4_k_cu_e675727a_47544cuda3std3__45__cpo5beginE,(_ZN39_INTERNAL_544c6562_4_k_cu_e675727a_47544cuda3std3__441_GLOBAL__N__544c6562_4_k_cu_e675727a_47546ignoreE - _ZN39_INTERNAL_544c6562_4_k_cu_e675727a_47544cuda3std3__45__cpo5beginE)
_ZN39_INTERNAL_544c6562_4_k_cu_e675727a_47544cuda3std3__45__cpo5beginE:
	.zero		1
	.type		_ZN39_INTERNAL_544c6562_4_k_cu_e675727a_47544cuda3std3__441_GLOBAL__N__544c6562_4_k_cu_e675727a_47546ignoreE,@object
	.size		_ZN39_INTERNAL_544c6562_4_k_cu_e675727a_47544cuda3std3__441_GLOBAL__N__544c6562_4_k_cu_e675727a_47546ignoreE,(_ZN39_INTERNAL_544c6562_4_k_cu_e675727a_47544cute7productE - _ZN39_INTERNAL_544c6562_4_k_cu_e675727a_47544cuda3std3__441_GLOBAL__N__544c6562_4_k_cu_e675727a_47546ignoreE)
_ZN39_INTERNAL_544c6562_4_k_cu_e675727a_47544cuda3std3__441_GLOBAL__N__544c6562_4_k_cu_e675727a_47546ignoreE:
	.zero		1
	.type		_ZN39_INTERNAL_544c6562_4_k_cu_e675727a_47544cute7productE,@object
	.size		_ZN39_INTERNAL_544c6562_4_k_cu_e675727a_47544cute7productE,(_ZN39_INTERNAL_544c6562_4_k_cu_e675727a_47544cuda3std3__45__cpo3endE - _ZN39_INTERNAL_544c6562_4_k_cu_e675727a_47544cute7productE)
_ZN39_INTERNAL_544c6562_4_k_cu_e675727a_47544cute7productE:
	.zero		1
	.type		_ZN39_INTERNAL_544c6562_4_k_cu_e675727a_47544cuda3std3__45__cpo3endE,@object
	.size		_ZN39_INTERNAL_544c6562_4_k_cu_e675727a_47544cuda3std3__45__cpo3endE,(_ZN39_INTERNAL_544c6562_4_k_cu_e675727a_47544cuda3std3__419piecewise_constructE - _ZN39_INTERNAL_544c6562_4_k_cu_e675727a_47544cuda3std3__45__cpo3endE)
_ZN39_INTERNAL_544c6562_4_k_cu_e675727a_47544cuda3std3__45__cpo3endE:
	.zero		1
	.type		_ZN39_INTERNAL_544c6562_4_k_cu_e675727a_47544cuda3std3__419piecewise_constructE,@object
	.size		_ZN39_INTERNAL_544c6562_4_k_cu_e675727a_47544cuda3std3__419piecewise_constructE,(_ZN39_INTERNAL_544c6562_4_k_cu_e675727a_47544cuda3std3__45__cpo4cendE - _ZN39_INTERNAL_544c6562_4_k_cu_e675727a_47544cuda3std3__419piecewise_constructE)
_ZN39_INTERNAL_544c6562_4_k_cu_e675727a_47544cuda3std3__419piecewise_constructE:
	.zero		1
	.type		_ZN39_INTERNAL_544c6562_4_k_cu_e675727a_47544cuda3std3__45__cpo4cendE,@object
	.size		_ZN39_INTERNAL_544c6562_4_k_cu_e675727a_47544cuda3std3__45__cpo4cendE,(_ZN39_INTERNAL_544c6562_4_k_cu_e675727a_47544cuda3std6ranges3__45__cpo4swapE - _ZN39_INTERNAL_544c6562_4_k_cu_e675727a_47544cuda3std3__45__cpo4cendE)
_ZN39_INTERNAL_544c6562_4_k_cu_e675727a_47544cuda3std3__45__cpo4cendE:
	.zero		1
	.type		_ZN39_INTERNAL_544c6562_4_k_cu_e675727a_47544cuda3std6ranges3__45__cpo4swapE,@object
	.size		_ZN39_INTERNAL_544c6562_4_k_cu_e675727a_47544cuda3std6ranges3__45__cpo4swapE,(.L_8 - _ZN39_INTERNAL_544c6562_4_k_cu_e675727a_47544cuda3std6ranges3__45__cpo4swapE)
_ZN39_INTERNAL_544c6562_4_k_cu_e675727a_47544cuda3std6ranges3__45__cpo4swapE:
	.zero		1
.L_8:


//--------------------- .nv.constant0._ZN7cutlass13device_kernelINS_4gemm6kernel13GemmUniversalIN4cute5tupleIJiiiiEEENS1_10collective13CollectiveMmaINS1_34MainloopSm90TmaGmmaWarpSpecializedILi25ENS5_IJNS4_1CILi1EEESB_SB_EEENS1_32KernelTmaWarpSpecializedPingpongEEENS5_IJNSA_ILi64EEENSA_ILi80EEESF_EEEaNS5_IJlSB_lEEEaSI_NS4_8TiledMMAINS4_8MMA_AtomIJNS4_4SM904GMMA26MMA_64x16x32_S32S8S8_SS_TNEEEENS4_6LayoutISC_NS5_IJNSA_ILi0EEESQ_SQ_EEEEENS5_IJNS4_10UnderscoreEST_ST_EEEEENS4_13SM90_TMA_LOADENS4_14ComposedLayoutINS4_7SwizzleILi2ELi4ELi3EEENS4_18smem_ptr_flag_bitsILi8EEENSP_INS5_IJNSA_ILi8EEESF_EEENS5_IJSF_SB_EEEEEEEvNS4_8identityESW_S16_vS17_EENS_8epilogue10collective6detail29Sm90TmaWarpSpecializedAdapterINS1A_15DefaultEpilogueIaSI_SI_NS19_6thread17LinearCombinationIaLi1EiiLNS1E_9ScaleType4KindE0ELNS_15FloatRoundStyleE2EaEENS1_15EpilogueDefaultEEEEEvvEEEEvNT_6ParamsE --------------------------
	.section	.nv.constant0._ZN7cutlass13device_kernelINS_4gemm6kernel13GemmUniversalIN4cute5tupleIJiiiiEEENS1_10collective13CollectiveMmaINS1_34MainloopSm90TmaGmmaWarpSpecializedILi25ENS5_IJNS4_1CILi1EEESB_SB_EEENS1_32KernelTmaWarpSpecializedPingpongEEENS5_IJNSA_ILi64EEENSA_ILi80EEESF_EEEaNS5_IJlSB_lEEEaSI_NS4_8TiledMMAINS4_8MMA_AtomIJNS4_4SM904GMMA26MMA_64x16x32_S32S8S8_SS_TNEEEENS4_6LayoutISC_NS5_IJNSA_ILi0EEESQ_SQ_EEEEENS5_IJNS4_10UnderscoreEST_ST_EEEEENS4_13SM90_TMA_LOADENS4_14ComposedLayoutINS4_7SwizzleILi2ELi4ELi3EEENS4_18smem_ptr_flag_bitsILi8EEENSP_INS5_IJNSA_ILi8EEESF_EEENS5_IJSF_SB_EEEEEEEvNS4_8identityESW_S16_vS17_EENS_8epilogue10collective6detail29Sm90TmaWarpSpecializedAdapterINS1A_15DefaultEpilogueIaSI_SI_NS19_6thread17LinearCombinationIaLi1EiiLNS1E_9ScaleType4KindE0ELNS_15FloatRoundStyleE2EaEENS1_15EpilogueDefaultEEEEEvvEEEEvNT_6ParamsE,"a",@progbits
	.sectionflags	@""
	.align	4
.nv.constant0._ZN7cutlass13device_kernelINS_4gemm6kernel13GemmUniversalIN4cute5tupleIJiiiiEEENS1_10collective13CollectiveMmaINS1_34MainloopSm90TmaGmmaWarpSpecializedILi25ENS5_IJNS4_1CILi1EEESB_SB_EEENS1_32KernelTmaWarpSpecializedPingpongEEENS5_IJNSA_ILi64EEENSA_ILi80EEESF_EEEaNS5_IJlSB_lEEEaSI_NS4_8TiledMMAINS4_8MMA_AtomIJNS4_4SM904GMMA26MMA_64x16x32_S32S8S8_SS_TNEEEENS4_6LayoutISC_NS5_IJNSA_ILi0EEESQ_SQ_EEEEENS5_IJNS4_10UnderscoreEST_ST_EEEEENS4_13SM90_TMA_LOADENS4_14ComposedLayoutINS4_7SwizzleILi2ELi4ELi3EEENS4_18smem_ptr_flag_bitsILi8EEENSP_INS5_IJNSA_ILi8EEESF_EEENS5_IJSF_SB_EEEEEEEvNS4_8identityESW_S16_vS17_EENS_8epilogue10collective6detail29Sm90TmaWarpSpecializedAdapterINS1A_15DefaultEpilogueIaSI_SI_NS19_6thread17LinearCombinationIaLi1EiiLNS1E_9ScaleType4KindE0ELNS_15FloatRoundStyleE2EaEENS1_15EpilogueDefaultEEEEEvvEEEEvNT_6ParamsE:
	.zero		1664


//--------------------- SYMBOLS --------------------------

	.type		.nv.reservedSmem.offset0,@object
	.size		.nv.reservedSmem.offset0,0x4
	.type		__assertfail,@function
